	.target	sm_75

	.elftype	@"ET_EXEC"


//--------------------- .note.nv.tkinfo           --------------------------
	.section	.note.nv.tkinfo,"",@"SHT_NOTE"
	.sectionflags	@"SHF_NOTE_NV_TKINFO"
	.tkinfo
        /*0018*/ 	.word	0x00000002
        /*0030*/ 	.string	""
        /*0030*/ 	.string	"ptxas"
        /*0030*/ 	.string	"Cuda compilation tools, release 13.0, V13.0.88"
        /*0030*/ 	.string	"Build cuda_13.0.r13.0/compiler.36424714_0"
        /*0030*/ 	.string	"-arch sm_75 -m 64 "



//--------------------- .note.nv.cuinfo           --------------------------
	.section	.note.nv.cuinfo,"",@"SHT_NOTE"
	.sectionflags	@"SHF_NOTE_NV_CUINFO"
        /*0018*/ 	.short	0x0002
        /*001a*/ 	.short	0x004b
        /*001c*/ 	.short	0x0082
	.zero		2


//--------------------- .nv.info                  --------------------------
	.section	.nv.info,"",@"SHT_CUDA_INFO"
	.align	4


	//----- nvinfo : EIATTR_REGCOUNT
	.align		4
        /*0000*/ 	.byte	0x04, 0x2f
        /*0002*/ 	.short	(.L_12 - .L_11)
	.align		4
.L_11:
        /*0004*/ 	.word	index@(_ZN7cutlass6KernelINS_4gemm6kernel4GemmINS1_11threadblock12MmaPipelinedINS1_9GemmShapeILi128ELi256ELi64EEENS_9transform11threadblock22PredicatedTileIteratorINS_11MatrixShapeILi128ELi64EEEaNS_6layout8RowMajorELi1ENS8_29PitchLinearWarpRakedThreadMapINS_16PitchLinearShapeILi64ELi128EEELi256ENSG_ILi4ELi8EEELi16EEELi16ELb0ENSD_9NoPermuteEEENS9_19RegularTileIteratorISC_aNSD_37RowMajorTensorOpMultiplicandCrosswiseILi8ELi64EEELi0ESJ_Li16EEENSA_INSB_ILi64ELi256EEEaNSD_11ColumnMajorELi0ENSF_INSG_ILi64ELi256EEELi256ESI_Li16EEELi16ELb0ESK_EENSM_ISQ_aNSD_40ColumnMajorTensorOpMultiplicandCrosswiseILi8ELi64EEELi1EST_Li16EEEiSE_NS4_9MmaPolicyINS1_4warp11MmaTensorOpINS6_ILi64ELi64ELi64EEEaSO_aSW_iSE_NSZ_17MmaTensorOpPolicyINS_4arch3MmaINS6_ILi8ELi8ELi16EEELi32EaSE_aSR_iSE_NS13_21OpMultiplyAddSaturateEEENSB_ILi1ELi1EEEEELi1ELb0EbEENSB_ILi0ELi0EEES1B_Li1EEENS_21NumericArrayConverterIaaLi32ELNS_15FloatRoundStyleE2ENS8_6thread14UnaryTransform8IdentityEEENS1D_IaaLi64ELS1E_2ES1H_EEbEENS_8epilogue11threadblock8EpilogueIS7_S1A_Li1ENS1M_22PredicatedTileIteratorINS1M_26OutputTileOptimalThreadMapINS1M_15OutputTileShapeILi256ELi8ELi2ELi1ELi1EEENS1Q_ILi1ELi8ELi1ELi1ELi8EEELi256ELi4ELi32EEEiLb0ESK_Lb0EEENS1L_4warp24FragmentIteratorTensorOpIS11_S15_iNS_5ArrayIiLi2ELb1EEESE_EENS1V_20TileIteratorTensorOpIS11_S15_iSE_EENS1M_18SharedLoadIteratorINS1T_18CompactedThreadMapEiLi16EEENS1L_6thread17LinearCombinationIiLi4EiiLNS25_9ScaleType4KindE0ELS1E_2EiEENSB_ILi0ELi8EEELi1ELi1EEENS4_30GemmIdentityThreadblockSwizzleILi1EEELb0EEEEEvNT_6ParamsE)
        /*0008*/ 	.word	0x000000d0


	//----- nvinfo : EIATTR_FRAME_SIZE
	.align		4
.L_12:
        /*000c*/ 	.byte	0x04, 0x11
        /*000e*/ 	.short	(.L_14 - .L_13)
	.align		4
.L_13:
        /*0010*/ 	.word	index@(_ZN7cutlass6KernelINS_4gemm6kernel4GemmINS1_11threadblock12MmaPipelinedINS1_9GemmShapeILi128ELi256ELi64EEENS_9transform11threadblock22PredicatedTileIteratorINS_11MatrixShapeILi128ELi64EEEaNS_6layout8RowMajorELi1ENS8_29PitchLinearWarpRakedThreadMapINS_16PitchLinearShapeILi64ELi128EEELi256ENSG_ILi4ELi8EEELi16EEELi16ELb0ENSD_9NoPermuteEEENS9_19RegularTileIteratorISC_aNSD_37RowMajorTensorOpMultiplicandCrosswiseILi8ELi64EEELi0ESJ_Li16EEENSA_INSB_ILi64ELi256EEEaNSD_11ColumnMajorELi0ENSF_INSG_ILi64ELi256EEELi256ESI_Li16EEELi16ELb0ESK_EENSM_ISQ_aNSD_40ColumnMajorTensorOpMultiplicandCrosswiseILi8ELi64EEELi1EST_Li16EEEiSE_NS4_9MmaPolicyINS1_4warp11MmaTensorOpINS6_ILi64ELi64ELi64EEEaSO_aSW_iSE_NSZ_17MmaTensorOpPolicyINS_4arch3MmaINS6_ILi8ELi8ELi16EEELi32EaSE_aSR_iSE_NS13_21OpMultiplyAddSaturateEEENSB_ILi1ELi1EEEEELi1ELb0EbEENSB_ILi0ELi0EEES1B_Li1EEENS_21NumericArrayConverterIaaLi32ELNS_15FloatRoundStyleE2ENS8_6thread14UnaryTransform8IdentityEEENS1D_IaaLi64ELS1E_2ES1H_EEbEENS_8epilogue11threadblock8EpilogueIS7_S1A_Li1ENS1M_22PredicatedTileIteratorINS1M_26OutputTileOptimalThreadMapINS1M_15OutputTileShapeILi256ELi8ELi2ELi1ELi1EEENS1Q_ILi1ELi8ELi1ELi1ELi8EEELi256ELi4ELi32EEEiLb0ESK_Lb0EEENS1L_4warp24FragmentIteratorTensorOpIS11_S15_iNS_5ArrayIiLi2ELb1EEESE_EENS1V_20TileIteratorTensorOpIS11_S15_iSE_EENS1M_18SharedLoadIteratorINS1T_18CompactedThreadMapEiLi16EEENS1L_6thread17LinearCombinationIiLi4EiiLNS25_9ScaleType4KindE0ELS1E_2EiEENSB_ILi0ELi8EEELi1ELi1EEENS4_30GemmIdentityThreadblockSwizzleILi1EEELb0EEEEEvNT_6ParamsE)
        /*0014*/ 	.word	0x00000000


	//----- nvinfo : EIATTR_REGCOUNT
	.align		4
.L_14:
        /*0018*/ 	.byte	0x04, 0x2f
        /*001a*/ 	.short	(.L_16 - .L_15)
	.align		4
.L_15:
        /*001c*/ 	.word	index@(_ZN7cutlass9reference6device6kernel4GemmINS_9TensorRefIaNS_6layout8RowMajorEEENS4_IaNS5_11ColumnMajorEEENS4_IiS6_EEiiNS_11MatrixShapeILi4ELi4EEENS_12multiply_addIiiiEENS_16NumericConverterIiiLNS_15FloatRoundStyleE2EEEEEvNS_4gemm9GemmCoordET2_T_T0_SK_T1_SN_T3_)
        /*0020*/ 	.word	0x0000003e


	//----- nvinfo : EIATTR_FRAME_SIZE
	.align		4
.L_16:
        /*0024*/ 	.byte	0x04, 0x11
        /*0026*/ 	.short	(.L_18 - .L_17)
	.align		4
.L_17:
        /*0028*/ 	.word	index@(_ZN7cutlass9reference6device6kernel4GemmINS_9TensorRefIaNS_6layout8RowMajorEEENS4_IaNS5_11ColumnMajorEEENS4_IiS6_EEiiNS_11MatrixShapeILi4ELi4EEENS_12multiply_addIiiiEENS_16NumericConverterIiiLNS_15FloatRoundStyleE2EEEEEvNS_4gemm9GemmCoordET2_T_T0_SK_T1_SN_T3_)
        /*002c*/ 	.word	0x00000000


	//----- nvinfo : EIATTR_MIN_STACK_SIZE
	.align		4
.L_18:
        /*0030*/ 	.byte	0x04, 0x12
        /*0032*/ 	.short	(.L_20 - .L_19)
	.align		4
.L_19:
        /*0034*/ 	.word	index@(_ZN7cutlass6KernelINS_4gemm6kernel4GemmINS1_11threadblock12MmaPipelinedINS1_9GemmShapeILi128ELi256ELi64EEENS_9transform11threadblock22PredicatedTileIteratorINS_11MatrixShapeILi128ELi64EEEaNS_6layout8RowMajorELi1ENS8_29PitchLinearWarpRakedThreadMapINS_16PitchLinearShapeILi64ELi128EEELi256ENSG_ILi4ELi8EEELi16EEELi16ELb0ENSD_9NoPermuteEEENS9_19RegularTileIteratorISC_aNSD_37RowMajorTensorOpMultiplicandCrosswiseILi8ELi64EEELi0ESJ_Li16EEENSA_INSB_ILi64ELi256EEEaNSD_11ColumnMajorELi0ENSF_INSG_ILi64ELi256EEELi256ESI_Li16EEELi16ELb0ESK_EENSM_ISQ_aNSD_40ColumnMajorTensorOpMultiplicandCrosswiseILi8ELi64EEELi1EST_Li16EEEiSE_NS4_9MmaPolicyINS1_4warp11MmaTensorOpINS6_ILi64ELi64ELi64EEEaSO_aSW_iSE_NSZ_17MmaTensorOpPolicyINS_4arch3MmaINS6_ILi8ELi8ELi16EEELi32EaSE_aSR_iSE_NS13_21OpMultiplyAddSaturateEEENSB_ILi1ELi1EEEEELi1ELb0EbEENSB_ILi0ELi0EEES1B_Li1EEENS_21NumericArrayConverterIaaLi32ELNS_15FloatRoundStyleE2ENS8_6thread14UnaryTransform8IdentityEEENS1D_IaaLi64ELS1E_2ES1H_EEbEENS_8epilogue11threadblock8EpilogueIS7_S1A_Li1ENS1M_22PredicatedTileIteratorINS1M_26OutputTileOptimalThreadMapINS1M_15OutputTileShapeILi256ELi8ELi2ELi1ELi1EEENS1Q_ILi1ELi8ELi1ELi1ELi8EEELi256ELi4ELi32EEEiLb0ESK_Lb0EEENS1L_4warp24FragmentIteratorTensorOpIS11_S15_iNS_5ArrayIiLi2ELb1EEESE_EENS1V_20TileIteratorTensorOpIS11_S15_iSE_EENS1M_18SharedLoadIteratorINS1T_18CompactedThreadMapEiLi16EEENS1L_6thread17LinearCombinationIiLi4EiiLNS25_9ScaleType4KindE0ELS1E_2EiEENSB_ILi0ELi8EEELi1ELi1EEENS4_30GemmIdentityThreadblockSwizzleILi1EEELb0EEEEEvNT_6ParamsE)
        /*0038*/ 	.word	0x00000000


	//----- nvinfo : EIATTR_MIN_STACK_SIZE
	.align		4
.L_20:
        /*003c*/ 	.byte	0x04, 0x12
        /*003e*/ 	.short	(.L_22 - .L_21)
	.align		4
.L_21:
        /*0040*/ 	.word	index@(_ZN7cutlass9reference6device6kernel4GemmINS_9TensorRefIaNS_6layout8RowMajorEEENS4_IaNS5_11ColumnMajorEEENS4_IiS6_EEiiNS_11MatrixShapeILi4ELi4EEENS_12multiply_addIiiiEENS_16NumericConverterIiiLNS_15FloatRoundStyleE2EEEEEvNS_4gemm9GemmCoordET2_T_T0_SK_T1_SN_T3_)
        /*0044*/ 	.word	0x00000000
.L_22:


//--------------------- .nv.info._ZN7cutlass9reference6device6kernel4GemmINS_9TensorRefIaNS_6layout8RowMajorEEENS4_IaNS5_11ColumnMajorEEENS4_IiS6_EEiiNS_11MatrixShapeILi4ELi4EEENS_12multiply_addIiiiEENS_16NumericConverterIiiLNS_15FloatRoundStyleE2EEEEEvNS_4gemm9GemmCoordET2_T_T0_SK_T1_SN_T3_ --------------------------
	.section	.nv.info._ZN7cutlass9reference6device6kernel4GemmINS_9TensorRefIaNS_6layout8RowMajorEEENS4_IaNS5_11ColumnMajorEEENS4_IiS6_EEiiNS_11MatrixShapeILi4ELi4EEENS_12multiply_addIiiiEENS_16NumericConverterIiiLNS_15FloatRoundStyleE2EEEEEvNS_4gemm9GemmCoordET2_T_T0_SK_T1_SN_T3_,"",@"SHT_CUDA_INFO"
	.sectionflags	@""
	.align	4


	//----- nvinfo : EIATTR_SW_WAR
	.align		4
        /*0000*/ 	.byte	0x04, 0x36
        /*0002*/ 	.short	(.L_24 - .L_23)
.L_23:
        /*0004*/ 	.word	0x00000001


	//----- nvinfo : EIATTR_CUDA_API_VERSION
	.align		4
.L_24:
        /*0008*/ 	.byte	0x04, 0x37
        /*000a*/ 	.short	(.L_26 - .L_25)
.L_25:
        /*000c*/ 	.word	0x00000082


	//----- nvinfo : EIATTR_PARAM_CBANK
	.align		4
.L_26:
        /*0010*/ 	.byte	0x04, 0x0a
        /*0012*/ 	.short	(.L_28 - .L_27)
	.align		4
.L_27:
        /*0014*/ 	.word	index@(.nv.constant0._ZN7cutlass9reference6device6kernel4GemmINS_9TensorRefIaNS_6layout8RowMajorEEENS4_IaNS5_11ColumnMajorEEENS4_IiS6_EEiiNS_11MatrixShapeILi4ELi4EEENS_12multiply_addIiiiEENS_16NumericConverterIiiLNS_15FloatRoundStyleE2EEEEEvNS_4gemm9GemmCoordET2_T_T0_SK_T1_SN_T3_)
        /*0018*/ 	.short	0x0160
        /*001a*/ 	.short	0x005c


	//----- nvinfo : EIATTR_CBANK_PARAM_SIZE
	.align		4
.L_28:
        /*001c*/ 	.byte	0x03, 0x19
        /*001e*/ 	.short	0x005c


	//----- nvinfo : EIATTR_KPARAM_INFO
	.align		4
        /*0020*/ 	.byte	0x04, 0x17
        /*0022*/ 	.short	(.L_30 - .L_29)
.L_29:
        /*0024*/ 	.word	0x00000000
        /*0028*/ 	.short	0x0007
        /*002a*/ 	.short	0x0058
        /*002c*/ 	.byte	0x00, 0xf0, 0x11, 0x00


	//----- nvinfo : EIATTR_KPARAM_INFO
	.align		4
.L_30:
        /*0030*/ 	.byte	0x04, 0x17
        /*0032*/ 	.short	(.L_32 - .L_31)
.L_31:
        /*0034*/ 	.word	0x00000000
        /*0038*/ 	.short	0x0006
        /*003a*/ 	.short	0x0048
        /*003c*/ 	.byte	0x00, 0xf0, 0x41, 0x00


	//----- nvinfo : EIATTR_KPARAM_INFO
	.align		4
.L_32:
        /*0040*/ 	.byte	0x04, 0x17
        /*0042*/ 	.short	(.L_34 - .L_33)
.L_33:
        /*0044*/ 	.word	0x00000000
        /*0048*/ 	.short	0x0005
        /*004a*/ 	.short	0x0038
        /*004c*/ 	.byte	0x00, 0xf0, 0x41, 0x00


	//----- nvinfo : EIATTR_KPARAM_INFO
	.align		4
.L_34:
        /*0050*/ 	.byte	0x04, 0x17
        /*0052*/ 	.short	(.L_36 - .L_35)
.L_35:
        /*0054*/ 	.word	0x00000000
        /*0058*/ 	.short	0x0004
        /*005a*/ 	.short	0x0030
        /*005c*/ 	.byte	0x00, 0xf0, 0x11, 0x00


	//----- nvinfo : EIATTR_KPARAM_INFO
	.align		4
.L_36:
        /*0060*/ 	.byte	0x04, 0x17
        /*0062*/ 	.short	(.L_38 - .L_37)
.L_37:
        /*0064*/ 	.word	0x00000000
        /*0068*/ 	.short	0x0003
        /*006a*/ 	.short	0x0020
        /*006c*/ 	.byte	0x00, 0xf0, 0x41, 0x00


	//----- nvinfo : EIATTR_KPARAM_INFO
	.align		4
.L_38:
        /*0070*/ 	.byte	0x04, 0x17
        /*0072*/ 	.short	(.L_40 - .L_39)
.L_39:
        /*0074*/ 	.word	0x00000000
        /*0078*/ 	.short	0x0002
        /*007a*/ 	.short	0x0010
        /*007c*/ 	.byte	0x00, 0xf0, 0x41, 0x00


	//----- nvinfo : EIATTR_KPARAM_INFO
	.align		4
.L_40:
        /*0080*/ 	.byte	0x04, 0x17
        /*0082*/ 	.short	(.L_42 - .L_41)
.L_41:
        /*0084*/ 	.word	0x00000000
        /*0088*/ 	.short	0x0001
        /*008a*/ 	.short	0x000c
        /*008c*/ 	.byte	0x00, 0xf0, 0x11, 0x00


	//----- nvinfo : EIATTR_KPARAM_INFO
	.align		4
.L_42:
        /*0090*/ 	.byte	0x04, 0x17
        /*0092*/ 	.short	(.L_44 - .L_43)
.L_43:
        /*0094*/ 	.word	0x00000000
        /*0098*/ 	.short	0x0000
        /*009a*/ 	.short	0x0000
        /*009c*/ 	.byte	0x00, 0xf0, 0x31, 0x00


	//----- nvinfo : EIATTR_MAXREG_COUNT
	.align		4
.L_44:
        /*00a0*/ 	.byte	0x03, 0x1b
        /*00a2*/ 	.short	0x00ff


	//----- nvinfo : EIATTR_MERCURY_ISA_VERSION
	.align		4
        /*00a4*/ 	.byte	0x03, 0x5f
        /*00a6*/ 	.short	0x0000


	//----- nvinfo : EIATTR_EXIT_INSTR_OFFSETS
	.align		4
        /*00a8*/ 	.byte	0x04, 0x1c
        /*00aa*/ 	.short	(.L_46 - .L_45)


	//   ....[0]....
.L_45:
        /*00ac*/ 	.word	0x000019f0


	//   ....[1]....
        /*00b0*/ 	.word	0x00001a40


	//----- nvinfo : EIATTR_CRS_STACK_SIZE
	.align		4
.L_46:
        /*00b4*/ 	.byte	0x04, 0x1e
        /*00b6*/ 	.short	(.L_48 - .L_47)
.L_47:
        /*00b8*/ 	.word	0x00000000
.L_48:


//--------------------- .nv.info._ZN7cutlass6KernelINS_4gemm6kernel4GemmINS1_11threadblock12MmaPipelinedINS1_9GemmShapeILi128ELi256ELi64EEENS_9transform11threadblock22PredicatedTileIteratorINS_11MatrixShapeILi128ELi64EEEaNS_6layout8RowMajorELi1ENS8_29PitchLinearWarpRakedThreadMapINS_16PitchLinearShapeILi64ELi128EEELi256ENSG_ILi4ELi8EEELi16EEELi16ELb0ENSD_9NoPermuteEEENS9_19RegularTileIteratorISC_aNSD_37RowMajorTensorOpMultiplicandCrosswiseILi8ELi64EEELi0ESJ_Li16EEENSA_INSB_ILi64ELi256EEEaNSD_11ColumnMajorELi0ENSF_INSG_ILi64ELi256EEELi256ESI_Li16EEELi16ELb0ESK_EENSM_ISQ_aNSD_40ColumnMajorTensorOpMultiplicandCrosswiseILi8ELi64EEELi1EST_Li16EEEiSE_NS4_9MmaPolicyINS1_4warp11MmaTensorOpINS6_ILi64ELi64ELi64EEEaSO_aSW_iSE_NSZ_17MmaTensorOpPolicyINS_4arch3MmaINS6_ILi8ELi8ELi16EEELi32EaSE_aSR_iSE_NS13_21OpMultiplyAddSaturateEEENSB_ILi1ELi1EEEEELi1ELb0EbEENSB_ILi0ELi0EEES1B_Li1EEENS_21NumericArrayConverterIaaLi32ELNS_15FloatRoundStyleE2ENS8_6thread14UnaryTransform8IdentityEEENS1D_IaaLi64ELS1E_2ES1H_EEbEENS_8epilogue11threadblock8EpilogueIS7_S1A_Li1ENS1M_22PredicatedTileIteratorINS1M_26OutputTileOptimalThreadMapINS1M_15OutputTileShapeILi256ELi8ELi2ELi1ELi1EEENS1Q_ILi1ELi8ELi1ELi1ELi8EEELi256ELi4ELi32EEEiLb0ESK_Lb0EEENS1L_4warp24FragmentIteratorTensorOpIS11_S15_iNS_5ArrayIiLi2ELb1EEESE_EENS1V_20TileIteratorTensorOpIS11_S15_iSE_EENS1M_18SharedLoadIteratorINS1T_18CompactedThreadMapEiLi16EEENS1L_6thread17LinearCombinationIiLi4EiiLNS25_9ScaleType4KindE0ELS1E_2EiEENSB_ILi0ELi8EEELi1ELi1EEENS4_30GemmIdentityThreadblockSwizzleILi1EEELb0EEEEEvNT_6ParamsE --------------------------
	.section	.nv.info._ZN7cutlass6KernelINS_4gemm6kernel4GemmINS1_11threadblock12MmaPipelinedINS1_9GemmShapeILi128ELi256ELi64EEENS_9transform11threadblock22PredicatedTileIteratorINS_11MatrixShapeILi128ELi64EEEaNS_6layout8RowMajorELi1ENS8_29PitchLinearWarpRakedThreadMapINS_16PitchLinearShapeILi64ELi128EEELi256ENSG_ILi4ELi8EEELi16EEELi16ELb0ENSD_9NoPermuteEEENS9_19RegularTileIteratorISC_aNSD_37RowMajorTensorOpMultiplicandCrosswiseILi8ELi64EEELi0ESJ_Li16EEENSA_INSB_ILi64ELi256EEEaNSD_11ColumnMajorELi0ENSF_INSG_ILi64ELi256EEELi256ESI_Li16EEELi16ELb0ESK_EENSM_ISQ_aNSD_40ColumnMajorTensorOpMultiplicandCrosswiseILi8ELi64EEELi1EST_Li16EEEiSE_NS4_9MmaPolicyINS1_4warp11MmaTensorOpINS6_ILi64ELi64ELi64EEEaSO_aSW_iSE_NSZ_17MmaTensorOpPolicyINS_4arch3MmaINS6_ILi8ELi8ELi16EEELi32EaSE_aSR_iSE_NS13_21OpMultiplyAddSaturateEEENSB_ILi1ELi1EEEEELi1ELb0EbEENSB_ILi0ELi0EEES1B_Li1EEENS_21NumericArrayConverterIaaLi32ELNS_15FloatRoundStyleE2ENS8_6thread14UnaryTransform8IdentityEEENS1D_IaaLi64ELS1E_2ES1H_EEbEENS_8epilogue11threadblock8EpilogueIS7_S1A_Li1ENS1M_22PredicatedTileIteratorINS1M_26OutputTileOptimalThreadMapINS1M_15OutputTileShapeILi256ELi8ELi2ELi1ELi1EEENS1Q_ILi1ELi8ELi1ELi1ELi8EEELi256ELi4ELi32EEEiLb0ESK_Lb0EEENS1L_4warp24FragmentIteratorTensorOpIS11_S15_iNS_5ArrayIiLi2ELb1EEESE_EENS1V_20TileIteratorTensorOpIS11_S15_iSE_EENS1M_18SharedLoadIteratorINS1T_18CompactedThreadMapEiLi16EEENS1L_6thread17LinearCombinationIiLi4EiiLNS25_9ScaleType4KindE0ELS1E_2EiEENSB_ILi0ELi8EEELi1ELi1EEENS4_30GemmIdentityThreadblockSwizzleILi1EEELb0EEEEEvNT_6ParamsE,"",@"SHT_CUDA_INFO"
	.sectionflags	@""
	.align	4


	//----- nvinfo : EIATTR_SW_WAR
	.align		4
        /*0000*/ 	.byte	0x04, 0x36
        /*0002*/ 	.short	(.L_50 - .L_49)
.L_49:
        /*0004*/ 	.word	0x00000001


	//----- nvinfo : EIATTR_CUDA_API_VERSION
	.align		4
.L_50:
        /*0008*/ 	.byte	0x04, 0x37
        /*000a*/ 	.short	(.L_52 - .L_51)
.L_51:
        /*000c*/ 	.word	0x00000082


	//----- nvinfo : EIATTR_PARAM_CBANK
	.align		4
.L_52:
        /*0010*/ 	.byte	0x04, 0x0a
        /*0012*/ 	.short	(.L_54 - .L_53)
	.align		4
.L_53:
        /*0014*/ 	.word	index@(.nv.constant0._ZN7cutlass6KernelINS_4gemm6kernel4GemmINS1_11threadblock12MmaPipelinedINS1_9GemmShapeILi128ELi256ELi64EEENS_9transform11threadblock22PredicatedTileIteratorINS_11MatrixShapeILi128ELi64EEEaNS_6layout8RowMajorELi1ENS8_29PitchLinearWarpRakedThreadMapINS_16PitchLinearShapeILi64ELi128EEELi256ENSG_ILi4ELi8EEELi16EEELi16ELb0ENSD_9NoPermuteEEENS9_19RegularTileIteratorISC_aNSD_37RowMajorTensorOpMultiplicandCrosswiseILi8ELi64EEELi0ESJ_Li16EEENSA_INSB_ILi64ELi256EEEaNSD_11ColumnMajorELi0ENSF_INSG_ILi64ELi256EEELi256ESI_Li16EEELi16ELb0ESK_EENSM_ISQ_aNSD_40ColumnMajorTensorOpMultiplicandCrosswiseILi8ELi64EEELi1EST_Li16EEEiSE_NS4_9MmaPolicyINS1_4warp11MmaTensorOpINS6_ILi64ELi64ELi64EEEaSO_aSW_iSE_NSZ_17MmaTensorOpPolicyINS_4arch3MmaINS6_ILi8ELi8ELi16EEELi32EaSE_aSR_iSE_NS13_21OpMultiplyAddSaturateEEENSB_ILi1ELi1EEEEELi1ELb0EbEENSB_ILi0ELi0EEES1B_Li1EEENS_21NumericArrayConverterIaaLi32ELNS_15FloatRoundStyleE2ENS8_6thread14UnaryTransform8IdentityEEENS1D_IaaLi64ELS1E_2ES1H_EEbEENS_8epilogue11threadblock8EpilogueIS7_S1A_Li1ENS1M_22PredicatedTileIteratorINS1M_26OutputTileOptimalThreadMapINS1M_15OutputTileShapeILi256ELi8ELi2ELi1ELi1EEENS1Q_ILi1ELi8ELi1ELi1ELi8EEELi256ELi4ELi32EEEiLb0ESK_Lb0EEENS1L_4warp24FragmentIteratorTensorOpIS11_S15_iNS_5ArrayIiLi2ELb1EEESE_EENS1V_20TileIteratorTensorOpIS11_S15_iSE_EENS1M_18SharedLoadIteratorINS1T_18CompactedThreadMapEiLi16EEENS1L_6thread17LinearCombinationIiLi4EiiLNS25_9ScaleType4KindE0ELS1E_2EiEENSB_ILi0ELi8EEELi1ELi1EEENS4_30GemmIdentityThreadblockSwizzleILi1EEELb0EEEEEvNT_6ParamsE)
        /*0018*/ 	.short	0x0160
        /*001a*/ 	.short	0x0170


	//----- nvinfo : EIATTR_CBANK_PARAM_SIZE
	.align		4
.L_54:
        /*001c*/ 	.byte	0x03, 0x19
        /*001e*/ 	.short	0x0170


	//----- nvinfo : EIATTR_KPARAM_INFO
	.align		4
        /*0020*/ 	.byte	0x04, 0x17
        /*0022*/ 	.short	(.L_56 - .L_55)
.L_55:
        /*0024*/ 	.word	0x00000000
        /*0028*/ 	.short	0x0000
        /*002a*/ 	.short	0x0000
        /*002c*/ 	.byte	0x00, 0xf0, 0xc1, 0x05


	//----- nvinfo : EIATTR_MAXREG_COUNT
	.align		4
.L_56:
        /*0030*/ 	.byte	0x03, 0x1b
        /*0032*/ 	.short	0x00ff


	//----- nvinfo : EIATTR_NUM_BARRIERS
	.align		4
        /*0034*/ 	.byte	0x02, 0x4c
        /*0036*/ 	.byte	0x01
	.zero		1


	//----- nvinfo : EIATTR_MERCURY_ISA_VERSION
	.align		4
        /*0038*/ 	.byte	0x03, 0x5f
        /*003a*/ 	.short	0x0000


	//----- nvinfo : EIATTR_COOP_GROUP_MASK_REGIDS
	.align		4
        /*003c*/ 	.byte	0x04, 0x29
        /*003e*/ 	.short	(.L_58 - .L_57)


	//   ....[0]....
.L_57:
        /*0040*/ 	.word	0xffffffff


	//----- nvinfo : EIATTR_COOP_GROUP_INSTR_OFFSETS
	.align		4
.L_58:
        /*0044*/ 	.byte	0x04, 0x28
        /*0046*/ 	.short	(.L_60 - .L_59)


	//   ....[0]....
.L_59:
        /*0048*/ 	.word	0x000006b0


	//----- nvinfo : EIATTR_EXIT_INSTR_OFFSETS
	.align		4
.L_60:
        /*004c*/ 	.byte	0x04, 0x1c
        /*004e*/ 	.short	(.L_62 - .L_61)


	//   ....[0]....
.L_61:
        /*0050*/ 	.word	0x000000b0


	//   ....[1]....
        /*0054*/ 	.word	0x00005830


	//   ....[2]....
        /*0058*/ 	.word	0x00005850


	//   ....[3]....
        /*005c*/ 	.word	0x00006d20


	//   ....[4]....
        /*0060*/ 	.word	0x00006d40


	//----- nvinfo : EIATTR_CTAIDZ_USED
	.align		4
.L_62:
        /*0064*/ 	.byte	0x01, 0x04
	.zero		2


//--------------------- .nv.callgraph             --------------------------
	.section	.nv.callgraph,"",@"SHT_CUDA_CALLGRAPH"
	.align	4
	.sectionentsize	8
	.align		4
        /*0000*/ 	.word	0x00000000
	.align		4
        /*0004*/ 	.word	0xffffffff
	.align		4
        /*0008*/ 	.word	0x00000000
	.align		4
        /*000c*/ 	.word	0xfffffffe
	.align		4
        /*0010*/ 	.word	0x00000000
	.align		4
        /*0014*/ 	.word	0xfffffffd
	.align		4
        /*0018*/ 	.word	0x00000000
	.align		4
        /*001c*/ 	.word	0xfffffffc


//--------------------- .nv.rel.action            --------------------------
	.section	.nv.rel.action,"",@"SHT_CUDA_RELOCINFO"
	.align	8
	.sectionentsize	8
        /*0000*/ 	.byte	0x73, 0x00, 0x00, 0x00, 0x00, 0x00, 0x00, 0x00, 0x00, 0x00, 0x00, 0x11, 0x25, 0x00, 0x05, 0x36


//--------------------- .nv.constant4             --------------------------
	.section	.nv.constant4,"a",@progbits
	.align	8
	.align		8
.nv.constant4:
        /*0000*/ 	.dword	_ZN33_INTERNAL_8e5cf5cb_4_k_cu__Z3runv4cuda3std3__45__cpo5beginE
	.align		8
        /*0008*/ 	.dword	_ZN33_INTERNAL_8e5cf5cb_4_k_cu__Z3runv4cuda3std3__45__cpo3endE
	.align		8
        /*0010*/ 	.dword	_ZN33_INTERNAL_8e5cf5cb_4_k_cu__Z3runv4cuda3std3__45__cpo6cbeginE
	.align		8
        /*0018*/ 	.dword	_ZN33_INTERNAL_8e5cf5cb_4_k_cu__Z3runv4cuda3std3__45__cpo4cendE
	.align		8
        /*0020*/ 	.dword	_ZN33_INTERNAL_8e5cf5cb_4_k_cu__Z3runv4cuda3std3__435_GLOBAL__N__8e5cf5cb_4_k_cu__Z3runv6ignoreE
	.align		8
        /*0028*/ 	.dword	_ZN33_INTERNAL_8e5cf5cb_4_k_cu__Z3runv4cuda3std3__419piecewise_constructE
	.align		8
        /*0030*/ 	.dword	_ZN33_INTERNAL_8e5cf5cb_4_k_cu__Z3runv4cuda3std3__48in_placeE
	.align		8
        /*0038*/ 	.dword	_ZN33_INTERNAL_8e5cf5cb_4_k_cu__Z3runv4cuda3std6ranges3__45__cpo4swapE
	.align		8
        /*0040*/ 	.dword	_ZN33_INTERNAL_8e5cf5cb_4_k_cu__Z3runv4cuda3std6ranges3__45__cpo9iter_moveE
	.align		8
        /*0048*/ 	.dword	_ZN33_INTERNAL_8e5cf5cb_4_k_cu__Z3runv4cute7productE
	.align		8
        /*0050*/ 	.dword	_ZN33_INTERNAL_8e5cf5cb_4_k_cu__Z3runv4cute1_E


//--------------------- .nv.constant0._ZN7cutlass9reference6device6kernel4GemmINS_9TensorRefIaNS_6layout8RowMajorEEENS4_IaNS5_11ColumnMajorEEENS4_IiS6_EEiiNS_11MatrixShapeILi4ELi4EEENS_12multiply_addIiiiEENS_16NumericConverterIiiLNS_15FloatRoundStyleE2EEEEEvNS_4gemm9GemmCoordET2_T_T0_SK_T1_SN_T3_ --------------------------
	.section	.nv.constant0._ZN7cutlass9reference6device6kernel4GemmINS_9TensorRefIaNS_6layout8RowMajorEEENS4_IaNS5_11ColumnMajorEEENS4_IiS6_EEiiNS_11MatrixShapeILi4ELi4EEENS_12multiply_addIiiiEENS_16NumericConverterIiiLNS_15FloatRoundStyleE2EEEEEvNS_4gemm9GemmCoordET2_T_T0_SK_T1_SN_T3_,"a",@progbits
	.sectionflags	@""
	.align	4
.nv.constant0._ZN7cutlass9reference6device6kernel4GemmINS_9TensorRefIaNS_6layout8RowMajorEEENS4_IaNS5_11ColumnMajorEEENS4_IiS6_EEiiNS_11MatrixShapeILi4ELi4EEENS_12multiply_addIiiiEENS_16NumericConverterIiiLNS_15FloatRoundStyleE2EEEEEvNS_4gemm9GemmCoordET2_T_T0_SK_T1_SN_T3_:
	.zero		444


//--------------------- .nv.constant0._ZN7cutlass6KernelINS_4gemm6kernel4GemmINS1_11threadblock12MmaPipelinedINS1_9GemmShapeILi128ELi256ELi64EEENS_9transform11threadblock22PredicatedTileIteratorINS_11MatrixShapeILi128ELi64EEEaNS_6layout8RowMajorELi1ENS8_29PitchLinearWarpRakedThreadMapINS_16PitchLinearShapeILi64ELi128EEELi256ENSG_ILi4ELi8EEELi16EEELi16ELb0ENSD_9NoPermuteEEENS9_19RegularTileIteratorISC_aNSD_37RowMajorTensorOpMultiplicandCrosswiseILi8ELi64EEELi0ESJ_Li16EEENSA_INSB_ILi64ELi256EEEaNSD_11ColumnMajorELi0ENSF_INSG_ILi64ELi256EEELi256ESI_Li16EEELi16ELb0ESK_EENSM_ISQ_aNSD_40ColumnMajorTensorOpMultiplicandCrosswiseILi8ELi64EEELi1EST_Li16EEEiSE_NS4_9MmaPolicyINS1_4warp11MmaTensorOpINS6_ILi64ELi64ELi64EEEaSO_aSW_iSE_NSZ_17MmaTensorOpPolicyINS_4arch3MmaINS6_ILi8ELi8ELi16EEELi32EaSE_aSR_iSE_NS13_21OpMultiplyAddSaturateEEENSB_ILi1ELi1EEEEELi1ELb0EbEENSB_ILi0ELi0EEES1B_Li1EEENS_21NumericArrayConverterIaaLi32ELNS_15FloatRoundStyleE2ENS8_6thread14UnaryTransform8IdentityEEENS1D_IaaLi64ELS1E_2ES1H_EEbEENS_8epilogue11threadblock8EpilogueIS7_S1A_Li1ENS1M_22PredicatedTileIteratorINS1M_26OutputTileOptimalThreadMapINS1M_15OutputTileShapeILi256ELi8ELi2ELi1ELi1EEENS1Q_ILi1ELi8ELi1ELi1ELi8EEELi256ELi4ELi32EEEiLb0ESK_Lb0EEENS1L_4warp24FragmentIteratorTensorOpIS11_S15_iNS_5ArrayIiLi2ELb1EEESE_EENS1V_20TileIteratorTensorOpIS11_S15_iSE_EENS1M_18SharedLoadIteratorINS1T_18CompactedThreadMapEiLi16EEENS1L_6thread17LinearCombinationIiLi4EiiLNS25_9ScaleType4KindE0ELS1E_2EiEENSB_ILi0ELi8EEELi1ELi1EEENS4_30GemmIdentityThreadblockSwizzleILi1EEELb0EEEEEvNT_6ParamsE --------------------------
	.section	.nv.constant0._ZN7cutlass6KernelINS_4gemm6kernel4GemmINS1_11threadblock12MmaPipelinedINS1_9GemmShapeILi128ELi256ELi64EEENS_9transform11threadblock22PredicatedTileIteratorINS_11MatrixShapeILi128ELi64EEEaNS_6layout8RowMajorELi1ENS8_29PitchLinearWarpRakedThreadMapINS_16PitchLinearShapeILi64ELi128EEELi256ENSG_ILi4ELi8EEELi16EEELi16ELb0ENSD_9NoPermuteEEENS9_19RegularTileIteratorISC_aNSD_37RowMajorTensorOpMultiplicandCrosswiseILi8ELi64EEELi0ESJ_Li16EEENSA_INSB_ILi64ELi256EEEaNSD_11ColumnMajorELi0ENSF_INSG_ILi64ELi256EEELi256ESI_Li16EEELi16ELb0ESK_EENSM_ISQ_aNSD_40ColumnMajorTensorOpMultiplicandCrosswiseILi8ELi64EEELi1EST_Li16EEEiSE_NS4_9MmaPolicyINS1_4warp11MmaTensorOpINS6_ILi64ELi64ELi64EEEaSO_aSW_iSE_NSZ_17MmaTensorOpPolicyINS_4arch3MmaINS6_ILi8ELi8ELi16EEELi32EaSE_aSR_iSE_NS13_21OpMultiplyAddSaturateEEENSB_ILi1ELi1EEEEELi1ELb0EbEENSB_ILi0ELi0EEES1B_Li1EEENS_21NumericArrayConverterIaaLi32ELNS_15FloatRoundStyleE2ENS8_6thread14UnaryTransform8IdentityEEENS1D_IaaLi64ELS1E_2ES1H_EEbEENS_8epilogue11threadblock8EpilogueIS7_S1A_Li1ENS1M_22PredicatedTileIteratorINS1M_26OutputTileOptimalThreadMapINS1M_15OutputTileShapeILi256ELi8ELi2ELi1ELi1EEENS1Q_ILi1ELi8ELi1ELi1ELi8EEELi256ELi4ELi32EEEiLb0ESK_Lb0EEENS1L_4warp24FragmentIteratorTensorOpIS11_S15_iNS_5ArrayIiLi2ELb1EEESE_EENS1V_20TileIteratorTensorOpIS11_S15_iSE_EENS1M_18SharedLoadIteratorINS1T_18CompactedThreadMapEiLi16EEENS1L_6thread17LinearCombinationIiLi4EiiLNS25_9ScaleType4KindE0ELS1E_2EiEENSB_ILi0ELi8EEELi1ELi1EEENS4_30GemmIdentityThreadblockSwizzleILi1EEELb0EEEEEvNT_6ParamsE,"a",@progbits
	.sectionflags	@""
	.align	4
.nv.constant0._ZN7cutlass6KernelINS_4gemm6kernel4GemmINS1_11threadblock12MmaPipelinedINS1_9GemmShapeILi128ELi256ELi64EEENS_9transform11threadblock22PredicatedTileIteratorINS_11MatrixShapeILi128ELi64EEEaNS_6layout8RowMajorELi1ENS8_29PitchLinearWarpRakedThreadMapINS_16PitchLinearShapeILi64ELi128EEELi256ENSG_ILi4ELi8EEELi16EEELi16ELb0ENSD_9NoPermuteEEENS9_19RegularTileIteratorISC_aNSD_37RowMajorTensorOpMultiplicandCrosswiseILi8ELi64EEELi0ESJ_Li16EEENSA_INSB_ILi64ELi256EEEaNSD_11ColumnMajorELi0ENSF_INSG_ILi64ELi256EEELi256ESI_Li16EEELi16ELb0ESK_EENSM_ISQ_aNSD_40ColumnMajorTensorOpMultiplicandCrosswiseILi8ELi64EEELi1EST_Li16EEEiSE_NS4_9MmaPolicyINS1_4warp11MmaTensorOpINS6_ILi64ELi64ELi64EEEaSO_aSW_iSE_NSZ_17MmaTensorOpPolicyINS_4arch3MmaINS6_ILi8ELi8ELi16EEELi32EaSE_aSR_iSE_NS13_21OpMultiplyAddSaturateEEENSB_ILi1ELi1EEEEELi1ELb0EbEENSB_ILi0ELi0EEES1B_Li1EEENS_21NumericArrayConverterIaaLi32ELNS_15FloatRoundStyleE2ENS8_6thread14UnaryTransform8IdentityEEENS1D_IaaLi64ELS1E_2ES1H_EEbEENS_8epilogue11threadblock8EpilogueIS7_S1A_Li1ENS1M_22PredicatedTileIteratorINS1M_26OutputTileOptimalThreadMapINS1M_15OutputTileShapeILi256ELi8ELi2ELi1ELi1EEENS1Q_ILi1ELi8ELi1ELi1ELi8EEELi256ELi4ELi32EEEiLb0ESK_Lb0EEENS1L_4warp24FragmentIteratorTensorOpIS11_S15_iNS_5ArrayIiLi2ELb1EEESE_EENS1V_20TileIteratorTensorOpIS11_S15_iSE_EENS1M_18SharedLoadIteratorINS1T_18CompactedThreadMapEiLi16EEENS1L_6thread17LinearCombinationIiLi4EiiLNS25_9ScaleType4KindE0ELS1E_2EiEENSB_ILi0ELi8EEELi1ELi1EEENS4_30GemmIdentityThreadblockSwizzleILi1EEELb0EEEEEvNT_6ParamsE:
	.zero		720


//--------------------- .text._ZN7cutlass9reference6device6kernel4GemmINS_9TensorRefIaNS_6layout8RowMajorEEENS4_IaNS5_11ColumnMajorEEENS4_IiS6_EEiiNS_11MatrixShapeILi4ELi4EEENS_12multiply_addIiiiEENS_16NumericConverterIiiLNS_15FloatRoundStyleE2EEEEEvNS_4gemm9GemmCoordET2_T_T0_SK_T1_SN_T3_ --------------------------
	.section	.text._ZN7cutlass9reference6device6kernel4GemmINS_9TensorRefIaNS_6layout8RowMajorEEENS4_IaNS5_11ColumnMajorEEENS4_IiS6_EEiiNS_11MatrixShapeILi4ELi4EEENS_12multiply_addIiiiEENS_16NumericConverterIiiLNS_15FloatRoundStyleE2EEEEEvNS_4gemm9GemmCoordET2_T_T0_SK_T1_SN_T3_,"ax",@progbits
	.sectioninfo	@"SHI_REGISTERS=62"
	.align	128
        .global         _ZN7cutlass9reference6device6kernel4GemmINS_9TensorRefIaNS_6layout8RowMajorEEENS4_IaNS5_11ColumnMajorEEENS4_IiS6_EEiiNS_11MatrixShapeILi4ELi4EEENS_12multiply_addIiiiEENS_16NumericConverterIiiLNS_15FloatRoundStyleE2EEEEEvNS_4gemm9GemmCoordET2_T_T0_SK_T1_SN_T3_
        .type           _ZN7cutlass9reference6device6kernel4GemmINS_9TensorRefIaNS_6layout8RowMajorEEENS4_IaNS5_11ColumnMajorEEENS4_IiS6_EEiiNS_11MatrixShapeILi4ELi4EEENS_12multiply_addIiiiEENS_16NumericConverterIiiLNS_15FloatRoundStyleE2EEEEEvNS_4gemm9GemmCoordET2_T_T0_SK_T1_SN_T3_,@function
        .size           _ZN7cutlass9reference6device6kernel4GemmINS_9TensorRefIaNS_6layout8RowMajorEEENS4_IaNS5_11ColumnMajorEEENS4_IiS6_EEiiNS_11MatrixShapeILi4ELi4EEENS_12multiply_addIiiiEENS_16NumericConverterIiiLNS_15FloatRoundStyleE2EEEEEvNS_4gemm9GemmCoordET2_T_T0_SK_T1_SN_T3_,(.L_x_32 - _ZN7cutlass9reference6device6kernel4GemmINS_9TensorRefIaNS_6layout8RowMajorEEENS4_IaNS5_11ColumnMajorEEENS4_IiS6_EEiiNS_11MatrixShapeILi4ELi4EEENS_12multiply_addIiiiEENS_16NumericConverterIiiLNS_15FloatRoundStyleE2EEEEEvNS_4gemm9GemmCoordET2_T_T0_SK_T1_SN_T3_)
        .other          _ZN7cutlass9reference6device6kernel4GemmINS_9TensorRefIaNS_6layout8RowMajorEEENS4_IaNS5_11ColumnMajorEEENS4_IiS6_EEiiNS_11MatrixShapeILi4ELi4EEENS_12multiply_addIiiiEENS_16NumericConverterIiiLNS_15FloatRoundStyleE2EEEEEvNS_4gemm9GemmCoordET2_T_T0_SK_T1_SN_T3_,@"STO_CUDA_ENTRY STV_DEFAULT"
_ZN7cutlass9reference6device6kernel4GemmINS_9TensorRefIaNS_6layout8RowMajorEEENS4_IaNS5_11ColumnMajorEEENS4_IiS6_EEiiNS_11MatrixShapeILi4ELi4EEENS_12multiply_addIiiiEENS_16NumericConverterIiiLNS_15FloatRoundStyleE2EEEEEvNS_4gemm9GemmCoordET2_T_T0_SK_T1_SN_T3_:
.text._ZN7cutlass9reference6device6kernel4GemmINS_9TensorRefIaNS_6layout8RowMajorEEENS4_IaNS5_11ColumnMajorEEENS4_IiS6_EEiiNS_11MatrixShapeILi4ELi4EEENS_12multiply_addIiiiEENS_16NumericConverterIiiLNS_15FloatRoundStyleE2EEEEEvNS_4gemm9GemmCoordET2_T_T0_SK_T1_SN_T3_:
[----:B------:R-:W-:Y:S02]  /*0000*/  MOV R1, c[0x0][0x28] ;  /* 0x00000a0000017a02 */ /* 0x000fe40000000f00 */
[----:B------:R-:W0:Y:S01]  /*0010*/  S2R R3, SR_TID.X ;  /* 0x0000000000037919 */ /* 0x000e220000002100 */
[----:B------:R-:W-:Y:S01]  /*0020*/  MOV R2, c[0x0][0x168] ;  /* 0x00005a0000027a02 */ /* 0x000fe20000000f00 */
[----:B------:R-:W-:Y:S01]  /*0030*/  IMAD.MOV.U32 R15, RZ, RZ, c[0x0][0x1b8] ;  /* 0x00006e00ff0f7624 */ /* 0x000fe200078e00ff */
[----:B------:R-:W-:Y:S01]  /*0040*/  MOV R16, c[0x0][0x1b8] ;  /* 0x00006e0000107a02 */ /* 0x000fe20000000f00 */
[----:B------:R-:W0:Y:S01]  /*0050*/  S2R R49, SR_CTAID.X ;  /* 0x0000000000317919 */ /* 0x000e220000002500 */
[----:B------:R-:W-:Y:S01]  /*0060*/  ISETP.GE.AND P0, PT, R2, 0x1, PT ;  /* 0x000000010200780c */ /* 0x000fe20003f06270 */
[----:B------:R-:W-:Y:S01]  /*0070*/  IMAD.MOV.U32 R13, RZ, RZ, c[0x0][0x1b8] ;  /* 0x00006e00ff0d7624 */ /* 0x000fe200078e00ff */
[----:B------:R-:W-:Y:S01]  /*0080*/  MOV R14, c[0x0][0x1b8] ;  /* 0x00006e00000e7a02 */ /* 0x000fe20000000f00 */
[----:B------:R-:W1:Y:S01]  /*0090*/  S2R R0, SR_CTAID.Y ;  /* 0x0000000000007919 */ /* 0x000e620000002600 */
[----:B------:R-:W-:Y:S01]  /*00a0*/  MOV R12, c[0x0][0x1b8] ;  /* 0x00006e00000c7a02 */ /* 0x000fe20000000f00 */
[----:B------:R-:W-:Y:S01]  /*00b0*/  IMAD.MOV.U32 R11, RZ, RZ, c[0x0][0x1b8] ;  /* 0x00006e00ff0b7624 */ /* 0x000fe200078e00ff */
[----:B------:R-:W-:Y:S01]  /*00c0*/  MOV R10, c[0x0][0x1b8] ;  /* 0x00006e00000a7a02 */ /* 0x000fe20000000f00 */
[----:B------:R-:W1:Y:S01]  /*00d0*/  S2R R50, SR_TID.Y ;  /* 0x0000000000327919 */ /* 0x000e620000002200 */
[----:B------:R-:W-:Y:S01]  /*00e0*/  IMAD.MOV.U32 R9, RZ, RZ, c[0x0][0x1b8] ;  /* 0x00006e00ff097624 */ /* 0x000fe200078e00ff */
[----:B------:R-:W-:Y:S01]  /*00f0*/  MOV R8, c[0x0][0x1b8] ;  /* 0x00006e0000087a02 */ /* 0x000fe20000000f00 */
[----:B------:R-:W-:Y:S01]  /*0100*/  IMAD.MOV.U32 R7, RZ, RZ, c[0x0][0x1b8] ;  /* 0x00006e00ff077624 */ /* 0x000fe200078e00ff */
[----:B------:R-:W-:Y:S01]  /*0110*/  MOV R6, c[0x0][0x1b8] ;  /* 0x00006e0000067a02 */ /* 0x000fe20000000f00 */
[----:B------:R-:W-:Y:S01]  /*0120*/  IMAD.MOV.U32 R5, RZ, RZ, c[0x0][0x1b8] ;  /* 0x00006e00ff057624 */ /* 0x000fe200078e00ff */
[----:B------:R-:W-:-:S02]  /*0130*/  MOV R4, c[0x0][0x1b8] ;  /* 0x00006e0000047a02 */ /* 0x000fc40000000f00 */
[----:B------:R-:W-:Y:S01]  /*0140*/  MOV R2, c[0x0][0x1b8] ;  /* 0x00006e0000027a02 */ /* 0x000fe20000000f00 */
[----:B0-----:R-:W-:Y:S02]  /*0150*/  IMAD R49, R49, c[0x0][0x0], R3 ;  /* 0x0000000031317a24 */ /* 0x001fe400078e0203 */
[----:B------:R-:W-:-:S03]  /*0160*/  IMAD.MOV.U32 R3, RZ, RZ, c[0x0][0x1b8] ;  /* 0x00006e00ff037624 */ /* 0x000fc600078e00ff */
[----:B------:R-:W-:Y:S01]  /*0170*/  SHF.L.U32 R49, R49, 0x2, RZ ;  /* 0x0000000231317819 */ /* 0x000fe200000006ff */
[----:B-1----:R-:W-:Y:S02]  /*0180*/  IMAD R50, R0, c[0x0][0x4], R50 ;  /* 0x0000010000327a24 */ /* 0x002fe400078e0232 */
[----:B------:R-:W-:Y:S02]  /*0190*/  IMAD.MOV.U32 R0, RZ, RZ, c[0x0][0x1b8] ;  /* 0x00006e00ff007624 */ /* 0x000fe400078e00ff */
[----:B------:R-:W-:Y:S01]  /*01a0*/  IMAD.SHL.U32 R50, R50, 0x4, RZ ;  /* 0x0000000432327824 */ /* 0x000fe200078e00ff */
[----:B------:R-:W-:Y:S05]  /*01b0*/  @!P0 BRA `(.L_x_0) ;  /* 0x0000099000008947 */ /* 0x000fea0003800000 */
[----:B------:R-:W-:Y:S01]  /*01c0*/  SHF.R.S32.HI R40, RZ, 0x1f, R49 ;  /* 0x0000001fff287819 */ /* 0x000fe20000011431 */
[----:B------:R-:W-:Y:S01]  /*01d0*/  IMAD.WIDE.U32 R52, R50, c[0x0][0x188], RZ ;  /* 0x0000620032347a25 */ /* 0x000fe200078e00ff */
[C---:B------:R-:W-:Y:S01]  /*01e0*/  IADD3 R46, R49.reuse, 0x3, RZ ;  /* 0x00000003312e7810 */ /* 0x040fe20007ffe0ff */
[----:B------:R-:W-:Y:S01]  /*01f0*/  ULDC.64 UR4, c[0x0][0x180] ;  /* 0x0000600000047ab9 */ /* 0x000fe20000000a00 */
[C---:B------:R-:W-:Y:S01]  /*0200*/  IADD3 R47, R49.reuse, 0x2, RZ ;  /* 0x00000002312f7810 */ /* 0x040fe20007ffe0ff */
[----:B------:R-:W-:Y:S01]  /*0210*/  IMAD R40, R40, c[0x0][0x178], RZ ;  /* 0x00005e0028287a24 */ /* 0x000fe200078e02ff */
[C---:B------:R-:W-:Y:S01]  /*0220*/  IADD3 R48, R49.reuse, 0x1, RZ ;  /* 0x0000000131307810 */ /* 0x040fe20007ffe0ff */
[----:B------:R-:W-:Y:S01]  /*0230*/  IMAD.MOV.U32 R42, RZ, RZ, RZ ;  /* 0x000000ffff2a7224 */ /* 0x000fe200078e00ff */
[----:B------:R-:W-:Y:S01]  /*0240*/  MOV R2, c[0x0][0x178] ;  /* 0x00005e0000027a02 */ /* 0x000fe20000000f00 */
[C---:B------:R-:W-:Y:S01]  /*0250*/  IMAD R40, R49.reuse, c[0x0][0x17c], R40 ;  /* 0x00005f0031287a24 */ /* 0x040fe200078e0228 */
[C---:B------:R-:W-:Y:S01]  /*0260*/  IADD3 R44, R50.reuse, 0x2, RZ ;  /* 0x00000002322c7810 */ /* 0x040fe20007ffe0ff */
[----:B------:R-:W-:Y:S01]  /*0270*/  IMAD.MOV.U32 R14, RZ, RZ, c[0x0][0x1b8] ;  /* 0x00006e00ff0e7624 */ /* 0x000fe200078e00ff */
[C---:B------:R-:W-:Y:S01]  /*0280*/  IADD3 R45, R50.reuse, 0x1, RZ ;  /* 0x00000001322d7810 */ /* 0x040fe20007ffe0ff */
[----:B------:R-:W-:Y:S01]  /*0290*/  IMAD.WIDE.U32 R4, R49, R2, c[0x0][0x170] ;  /* 0x00005c0031047625 */ /* 0x000fe200078e0002 */
[----:B------:R-:W-:-:S02]  /*02a0*/  IADD3 R43, R50, 0x3, RZ ;  /* 0x00000003322b7810 */ /* 0x000fc40007ffe0ff */
[----:B------:R-:W-:Y:S01]  /*02b0*/  SHF.R.S32.HI R34, RZ, 0x1f, R46 ;  /* 0x0000001fff227819 */ /* 0x000fe2000001142e */
[----:B------:R-:W-:Y:S01]  /*02c0*/  IMAD.MOV.U32 R41, RZ, RZ, R4 ;  /* 0x000000ffff297224 */ /* 0x000fe200078e0004 */
[----:B------:R-:W-:Y:S01]  /*02d0*/  SHF.R.S32.HI R36, RZ, 0x1f, R47 ;  /* 0x0000001fff247819 */ /* 0x000fe2000001142f */
[----:B------:R-:W-:Y:S01]  /*02e0*/  IMAD.WIDE.U32 R6, R46, R2, c[0x0][0x170] ;  /* 0x00005c002e067625 */ /* 0x000fe200078e0002 */
[----:B------:R-:W-:Y:S02]  /*02f0*/  SHF.R.S32.HI R38, RZ, 0x1f, R48 ;  /* 0x0000001fff267819 */ /* 0x000fe40000011430 */
[----:B------:R-:W-:Y:S01]  /*0300*/  SHF.R.S32.HI R33, RZ, 0x1f, R50 ;  /* 0x0000001fff217819 */ /* 0x000fe20000011432 */
[----:B------:R-:W-:Y:S01]  /*0310*/  IMAD R34, R34, c[0x0][0x178], RZ ;  /* 0x00005e0022227a24 */ /* 0x000fe200078e02ff */
[----:B------:R-:W-:Y:S01]  /*0320*/  SHF.R.S32.HI R31, RZ, 0x1f, R44 ;  /* 0x0000001fff1f7819 */ /* 0x000fe2000001142c */
[----:B------:R-:W-:Y:S01]  /*0330*/  IMAD R36, R36, c[0x0][0x178], RZ ;  /* 0x00005e0024247a24 */ /* 0x000fe200078e02ff */
[----:B------:R-:W-:Y:S01]  /*0340*/  SHF.R.S32.HI R32, RZ, 0x1f, R45 ;  /* 0x0000001fff207819 */ /* 0x000fe2000001142d */
[----:B------:R-:W-:Y:S01]  /*0350*/  IMAD R38, R38, c[0x0][0x178], RZ ;  /* 0x00005e0026267a24 */ /* 0x000fe200078e02ff */
[----:B------:R-:W-:Y:S01]  /*0360*/  SHF.R.S32.HI R30, RZ, 0x1f, R43 ;  /* 0x0000001fff1e7819 */ /* 0x000fe2000001142b */
[----:B------:R-:W-:Y:S01]  /*0370*/  IMAD R33, R33, c[0x0][0x188], RZ ;  /* 0x0000620021217a24 */ /* 0x000fe200078e02ff */
[----:B------:R-:W-:Y:S01]  /*0380*/  IADD3 R40, R5, R40, RZ ;  /* 0x0000002805287210 */ /* 0x000fe20007ffe0ff */
[----:B------:R-:W-:Y:S01]  /*0390*/  IMAD R31, R31, c[0x0][0x188], RZ ;  /* 0x000062001f1f7a24 */ /* 0x000fe200078e02ff */
[----:B------:R-:W-:Y:S01]  /*03a0*/  PRMT R29, RZ, 0x7610, R29 ;  /* 0x00007610ff1d7816 */ /* 0x000fe2000000001d */
[----:B------:R-:W-:Y:S01]  /*03b0*/  IMAD R32, R32, c[0x0][0x188], RZ ;  /* 0x0000620020207a24 */ /* 0x000fe200078e02ff */
[----:B------:R-:W-:Y:S01]  /*03c0*/  MOV R15, c[0x0][0x1b8] ;  /* 0x00006e00000f7a02 */ /* 0x000fe20000000f00 */
[----:B------:R-:W-:Y:S01]  /*03d0*/  IMAD R30, R30, c[0x0][0x188], RZ ;  /* 0x000062001e1e7a24 */ /* 0x000fe200078e02ff */
[----:B------:R-:W-:Y:S01]  /*03e0*/  MOV R13, c[0x0][0x1b8] ;  /* 0x00006e00000d7a02 */ /* 0x000fe20000000f00 */
[----:B------:R-:W-:Y:S01]  /*03f0*/  IMAD.WIDE.U32 R4, R47, R2, c[0x0][0x170] ;  /* 0x00005c002f047625 */ /* 0x000fe200078e0002 */
[----:B------:R-:W-:-:S02]  /*0400*/  MOV R11, c[0x0][0x1b8] ;  /* 0x00006e00000b7a02 */ /* 0x000fc40000000f00 */
[----:B------:R-:W-:Y:S01]  /*0410*/  MOV R9, c[0x0][0x1b8] ;  /* 0x00006e0000097a02 */ /* 0x000fe20000000f00 */
[----:B------:R-:W-:Y:S01]  /*0420*/  IMAD R34, R46, c[0x0][0x17c], R34 ;  /* 0x00005f002e227a24 */ /* 0x000fe200078e0222 */
[----:B------:R-:W-:Y:S01]  /*0430*/  MOV R0, c[0x0][0x1b8] ;  /* 0x00006e0000007a02 */ /* 0x000fe20000000f00 */
[C---:B------:R-:W-:Y:S01]  /*0440*/  IMAD.WIDE.U32 R2, R48.reuse, R2, c[0x0][0x170] ;  /* 0x00005c0030027625 */ /* 0x040fe200078e0002 */
[----:B------:R-:W-:Y:S02]  /*0450*/  PRMT R28, RZ, 0x7610, R28 ;  /* 0x00007610ff1c7816 */ /* 0x000fe4000000001c */
[----:B------:R-:W-:Y:S01]  /*0460*/  IADD3 R34, R7, R34, RZ ;  /* 0x0000002207227210 */ /* 0x000fe20007ffe0ff */
[----:B------:R-:W-:Y:S01]  /*0470*/  IMAD R36, R47, c[0x0][0x17c], R36 ;  /* 0x00005f002f247a24 */ /* 0x000fe200078e0224 */
[----:B------:R-:W-:Y:S01]  /*0480*/  MOV R7, c[0x0][0x1b8] ;  /* 0x00006e0000077a02 */ /* 0x000fe20000000f00 */
[----:B------:R-:W-:Y:S01]  /*0490*/  IMAD R38, R48, c[0x0][0x17c], R38 ;  /* 0x00005f0030267a24 */ /* 0x000fe200078e0226 */
[----:B------:R-:W-:Y:S01]  /*04a0*/  PRMT R27, RZ, 0x7610, R27 ;  /* 0x00007610ff1b7816 */ /* 0x000fe2000000001b */
[----:B------:R-:W-:Y:S01]  /*04b0*/  IMAD.WIDE.U32 R56, R44, c[0x0][0x188], RZ ;  /* 0x000062002c387a25 */ /* 0x000fe200078e00ff */
[----:B------:R-:W-:-:S02]  /*04c0*/  IADD3 R36, R5, R36, RZ ;  /* 0x0000002405247210 */ /* 0x000fc40007ffe0ff */
[----:B------:R-:W-:Y:S01]  /*04d0*/  IADD3 R38, R3, R38, RZ ;  /* 0x0000002603267210 */ /* 0x000fe20007ffe0ff */
[C---:B------:R-:W-:Y:S01]  /*04e0*/  IMAD.WIDE.U32 R54, R45.reuse, c[0x0][0x188], RZ ;  /* 0x000062002d367a25 */ /* 0x040fe200078e00ff */
[----:B------:R-:W-:Y:S02]  /*04f0*/  MOV R5, c[0x0][0x1b8] ;  /* 0x00006e0000057a02 */ /* 0x000fe40000000f00 */
[----:B------:R-:W-:Y:S01]  /*0500*/  MOV R3, c[0x0][0x1b8] ;  /* 0x00006e0000037a02 */ /* 0x000fe20000000f00 */
[----:B------:R-:W-:Y:S01]  /*0510*/  IMAD R33, R50, c[0x0][0x18c], R33 ;  /* 0x0000630032217a24 */ /* 0x000fe200078e0221 */
[----:B------:R-:W-:Y:S01]  /*0520*/  PRMT R26, RZ, 0x7610, R26 ;  /* 0x00007610ff1a7816 */ /* 0x000fe2000000001a */
[----:B------:R-:W-:Y:S01]  /*0530*/  IMAD R31, R44, c[0x0][0x18c], R31 ;  /* 0x000063002c1f7a24 */ /* 0x000fe200078e021f */
[----:B------:R-:W-:Y:S01]  /*0540*/  PRMT R25, RZ, 0x7610, R25 ;  /* 0x00007610ff197816 */ /* 0x000fe20000000019 */
[----:B------:R-:W-:Y:S01]  /*0550*/  IMAD R32, R45, c[0x0][0x18c], R32 ;  /* 0x000063002d207a24 */ /* 0x000fe200078e0220 */
[----:B------:R-:W-:Y:S01]  /*0560*/  PRMT R24, RZ, 0x7610, R24 ;  /* 0x00007610ff187816 */ /* 0x000fe20000000018 */
[----:B------:R-:W-:Y:S01]  /*0570*/  IMAD.WIDE.U32 R58, R43, c[0x0][0x188], RZ ;  /* 0x000062002b3a7a25 */ /* 0x000fe200078e00ff */
[----:B------:R-:W-:-:S02]  /*0580*/  PRMT R23, RZ, 0x7610, R23 ;  /* 0x00007610ff177816 */ /* 0x000fc40000000017 */
[----:B------:R-:W-:Y:S01]  /*0590*/  PRMT R22, RZ, 0x7610, R22 ;  /* 0x00007610ff167816 */ /* 0x000fe20000000016 */
[----:B------:R-:W-:Y:S01]  /*05a0*/  IMAD R30, R43, c[0x0][0x18c], R30 ;  /* 0x000063002b1e7a24 */ /* 0x000fe200078e021e */
[----:B------:R-:W-:Y:S01]  /*05b0*/  IADD3 R33, R53, R33, RZ ;  /* 0x0000002135217210 */ /* 0x000fe20007ffe0ff */
[----:B------:R-:W-:Y:S01]  /*05c0*/  IMAD.MOV.U32 R35, RZ, RZ, R6 ;  /* 0x000000ffff237224 */ /* 0x000fe200078e0006 */
[----:B------:R-:W-:Y:S01]  /*05d0*/  IADD3 R31, R57, R31, RZ ;  /* 0x0000001f391f7210 */ /* 0x000fe20007ffe0ff */
[----:B------:R-:W-:Y:S01]  /*05e0*/  IMAD.MOV.U32 R37, RZ, RZ, R4 ;  /* 0x000000ffff257224 */ /* 0x000fe200078e0004 */
[----:B------:R-:W-:Y:S01]  /*05f0*/  IADD3 R32, R55, R32, RZ ;  /* 0x0000002037207210 */ /* 0x000fe20007ffe0ff */
[----:B------:R-:W-:Y:S02]  /*0600*/  IMAD.MOV.U32 R39, RZ, RZ, R2 ;  /* 0x000000ffff277224 */ /* 0x000fe400078e0002 */
[----:B------:R-:W-:Y:S02]  /*0610*/  IMAD.MOV.U32 R12, RZ, RZ, c[0x0][0x1b8] ;  /* 0x00006e00ff0c7624 */ /* 0x000fe400078e00ff */
[----:B------:R-:W-:-:S02]  /*0620*/  IMAD.MOV.U32 R10, RZ, RZ, c[0x0][0x1b8] ;  /* 0x00006e00ff0a7624 */ /* 0x000fc400078e00ff */
[----:B------:R-:W-:Y:S02]  /*0630*/  IMAD.MOV.U32 R8, RZ, RZ, c[0x0][0x1b8] ;  /* 0x00006e00ff087624 */ /* 0x000fe400078e00ff */
[----:B------:R-:W-:Y:S02]  /*0640*/  IMAD.MOV.U32 R6, RZ, RZ, c[0x0][0x1b8] ;  /* 0x00006e00ff067624 */ /* 0x000fe400078e00ff */
[----:B------:R-:W-:Y:S02]  /*0650*/  IMAD.MOV.U32 R4, RZ, RZ, c[0x0][0x1b8] ;  /* 0x00006e00ff047624 */ /* 0x000fe400078e00ff */
[----:B------:R-:W-:Y:S02]  /*0660*/  IMAD.MOV.U32 R2, RZ, RZ, c[0x0][0x1b8] ;  /* 0x00006e00ff027624 */ /* 0x000fe400078e00ff */
[----:B------:R-:W-:Y:S02]  /*0670*/  IMAD.IADD R30, R59, 0x1, R30 ;  /* 0x000000013b1e7824 */ /* 0x000fe400078e021e */
.L_x_1:
[----:B------:R-:W-:Y:S01]  /*0680*/  ISETP.GE.AND P1, PT, R50, c[0x0][0x164], PT ;  /* 0x0000590032007a0c */ /* 0x000fe20003f26270 */
[----:B------:R-:W-:Y:S01]  /*0690*/  IMAD.MOV.U32 R18, RZ, RZ, R52 ;  /* 0x000000ffff127224 */ /* 0x000fe200078e0034 */
[----:B------:R-:W-:Y:S01]  /*06a0*/  ISETP.GE.AND P0, PT, R49, c[0x0][0x160], PT ;  /* 0x0000580031007a0c */ /* 0x000fe20003f06270 */
[----:B------:R-:W-:Y:S01]  /*06b0*/  IMAD.MOV.U32 R19, RZ, RZ, R33 ;  /* 0x000000ffff137224 */ /* 0x000fe200078e0021 */
[----:B------:R-:W-:Y:S02]  /*06c0*/  ISETP.GE.AND P4, PT, R48, c[0x0][0x160], PT ;  /* 0x0000580030007a0c */ /* 0x000fe40003f86270 */
[----:B------:R-:W-:Y:S02]  /*06d0*/  ISETP.GE.AND P3, PT, R47, c[0x0][0x160], PT ;  /* 0x000058002f007a0c */ /* 0x000fe40003f66270 */
[----:B------:R-:W-:Y:S02]  /*06e0*/  ISETP.GE.AND P2, PT, R46, c[0x0][0x160], PT ;  /* 0x000058002e007a0c */ /* 0x000fe40003f46270 */
[----:B------:R-:W-:Y:S02]  /*06f0*/  IADD3 R42, R42, 0x1, RZ ;  /* 0x000000012a2a7810 */ /* 0x000fe40007ffe0ff */
[----:B------:R0:W2:Y:S02]  /*0700*/  @!P1 LDG.E.U8.SYS R26, [R18.64+UR4] ;  /* 0x00000004121a9981 */ /* 0x0000a4000c1ee100 */
[----:B0-----:R-:W-:Y:S02]  /*0710*/  @!P0 IMAD.MOV.U32 R18, RZ, RZ, R41 ;  /* 0x000000ffff128224 */ /* 0x001fe400078e0029 */
[----:B------:R-:W-:Y:S08]  /*0720*/  @!P0 IMAD.MOV.U32 R19, RZ, RZ, R40 ;  /* 0x000000ffff138224 */ /* 0x000ff000078e0028 */
[----:B------:R0:W3:Y:S01]  /*0730*/  @!P0 LDG.E.U8.SYS R22, [R18] ;  /* 0x0000000012168381 */ /* 0x0000e200001ee100 */
[----:B------:R-:W-:Y:S01]  /*0740*/  ISETP.GE.AND P0, PT, R45, c[0x0][0x164], PT ;  /* 0x000059002d007a0c */ /* 0x000fe20003f06270 */
[----:B0-----:R-:W-:Y:S01]  /*0750*/  @!P4 IMAD.MOV.U32 R18, RZ, RZ, R39 ;  /* 0x000000ffff12c224 */ /* 0x001fe200078e0027 */
[----:B------:R-:W-:Y:S02]  /*0760*/  @!P4 MOV R19, R38 ;  /* 0x000000260013c202 */ /* 0x000fe40000000f00 */
[----:B------:R-:W-:Y:S05]  /*0770*/  IADD3 R39, P1, R39, 0x1, RZ ;  /* 0x0000000127277810 */ /* 0x000fea0007f3e0ff */
[----:B------:R-:W-:Y:S01]  /*0780*/  IMAD.X R38, RZ, RZ, R38, P1 ;  /* 0x000000ffff267224 */ /* 0x000fe200008e0626 */
[----:B------:R0:W4:Y:S01]  /*0790*/  @!P4 LDG.E.U8.SYS R23, [R18] ;  /* 0x000000001217c381 */ /* 0x00012200001ee100 */
[----:B------:R-:W-:Y:S01]  /*07a0*/  ISETP.GE.AND P4, PT, R42, c[0x0][0x168], PT ;  /* 0x00005a002a007a0c */ /* 0x000fe20003f86270 */
[----:B0-----:R-:W-:Y:S02]  /*07b0*/  @!P3 IMAD.MOV.U32 R18, RZ, RZ, R37 ;  /* 0x000000ffff12b224 */ /* 0x001fe400078e0025 */
[----:B------:R-:W-:Y:S08]  /*07c0*/  @!P3 IMAD.MOV.U32 R19, RZ, RZ, R36 ;  /* 0x000000ffff13b224 */ /* 0x000ff000078e0024 */
[----:B------:R0:W5:Y:S02]  /*07d0*/  @!P3 LDG.E.U8.SYS R24, [R18] ;  /* 0x000000001218b381 */ /* 0x00016400001ee100 */
[----:B0-----:R-:W-:Y:S01]  /*07e0*/  @!P2 MOV R19, R34 ;  /* 0x000000220013a202 */ /* 0x001fe20000000f00 */
[----:B------:R-:W-:Y:S01]  /*07f0*/  @!P2 IMAD.MOV.U32 R18, RZ, RZ, R35 ;  /* 0x000000ffff12a224 */ /* 0x000fe200078e0023 */
[----:B------:R-:W-:Y:S05]  /*0800*/  IADD3 R35, P3, R35, 0x1, RZ ;  /* 0x0000000123237810 */ /* 0x000fea0007f7e0ff */
[----:B------:R-:W-:Y:S02]  /*0810*/  IMAD.X R34, RZ, RZ, R34, P3 ;  /* 0x000000ffff227224 */ /* 0x000fe400018e0622 */
[----:B------:R0:W5:Y:S01]  /*0820*/  @!P2 LDG.E.U8.SYS R25, [R18] ;  /* 0x000000001219a381 */ /* 0x00016200001ee100 */
[----:B------:R-:W-:Y:S04]  /*0830*/  IADD3 R37, P2, R37, 0x1, RZ ;  /* 0x0000000125257810 */ /* 0x000fe80007f5e0ff */
[----:B------:R-:W-:Y:S01]  /*0840*/  IADD3.X R36, RZ, R36, RZ, P2, !PT ;  /* 0x00000024ff247210 */ /* 0x000fe200017fe4ff */
[----:B0-----:R-:W-:Y:S02]  /*0850*/  IMAD.MOV.U32 R18, RZ, RZ, R54 ;  /* 0x000000ffff127224 */ /* 0x001fe400078e0036 */
[----:B------:R-:W-:Y:S08]  /*0860*/  IMAD.MOV.U32 R19, RZ, RZ, R32 ;  /* 0x000000ffff137224 */ /* 0x000ff000078e0020 */
[----:B------:R0:W5:Y:S01]  /*0870*/  @!P0 LDG.E.U8.SYS R27, [R18.64+UR4] ;  /* 0x00000004121b8981 */ /* 0x000162000c1ee100 */
[----:B------:R-:W-:Y:S01]  /*0880*/  ISETP.GE.AND P0, PT, R44, c[0x0][0x164], PT ;  /* 0x000059002c007a0c */ /* 0x000fe20003f06270 */
[----:B0-----:R-:W-:Y:S01]  /*0890*/  IMAD.MOV.U32 R18, RZ, RZ, R56 ;  /* 0x000000ffff127224 */ /* 0x001fe200078e0038 */
[----:B------:R-:W-:Y:S10]  /*08a0*/  MOV R19, R31 ;  /* 0x0000001f00137202 */ /* 0x000ff40000000f00 */
[----:B------:R0:W5:Y:S01]  /*08b0*/  @!P0 LDG.E.U8.SYS R28, [R18.64+UR4] ;  /* 0x00000004121c8981 */ /* 0x000162000c1ee100 */
[----:B------:R-:W-:Y:S01]  /*08c0*/  ISETP.GE.AND P0, PT, R43, c[0x0][0x164], PT ;  /* 0x000059002b007a0c */ /* 0x000fe20003f06270 */
[----:B0-----:R-:W-:Y:S02]  /*08d0*/  IMAD.MOV.U32 R18, RZ, RZ, R58 ;  /* 0x000000ffff127224 */ /* 0x001fe400078e003a */
[----:B------:R-:W-:Y:S09]  /*08e0*/  IMAD.MOV.U32 R19, RZ, RZ, R30 ;  /* 0x000000ffff137224 */ /* 0x000ff200078e001e */
[----:B------:R3:W5:Y:S01]  /*08f0*/  @!P0 LDG.E.U8.SYS R29, [R18.64+UR4] ;  /* 0x00000004121d8981 */ /* 0x000762000c1ee100 */
[----:B------:R-:W-:Y:S01]  /*0900*/  IADD3 R41, P0, R41, 0x1, RZ ;  /* 0x0000000129297810 */ /* 0x000fe20007f1e0ff */
[----:B------:R-:W-:Y:S04]  /*0910*/  UIADD3 UR4, UP0, UR4, 0x1, URZ ;  /* 0x0000000104047890 */ /* 0x000fe8000ff1e03f */
[----:B------:R-:W-:Y:S01]  /*0920*/  IMAD.X R40, RZ, RZ, R40, P0 ;  /* 0x000000ffff287224 */ /* 0x000fe200000e0628 */
[----:B------:R-:W-:Y:S01]  /*0930*/  UIADD3.X UR5, URZ, UR5, URZ, UP0, !UPT ;  /* 0x000000053f057290 */ /* 0x000fe200087fe43f */
[----:B--2---:R-:W-:Y:S04]  /*0940*/  LOP3.LUT R17, R26, 0xffff, RZ, 0xc0, !PT ;  /* 0x0000ffff1a117812 */ /* 0x004fe800078ec0ff */
[----:B------:R-:W-:Y:S02]  /*0950*/  PRMT R17, R17, 0x8880, RZ ;  /* 0x0000888011117816 */ /* 0x000fe400000000ff */
[----:B---3--:R-:W-:Y:S04]  /*0960*/  LOP3.LUT R18, R22, 0xffff, RZ, 0xc0, !PT ;  /* 0x0000ffff16127812 */ /* 0x008fe800078ec0ff */
[----:B------:R-:W-:Y:S05]  /*0970*/  PRMT R18, R18, 0x8880, RZ ;  /* 0x0000888012127816 */ /* 0x000fea00000000ff */
[----:B------:R-:W-:Y:S01]  /*0980*/  IMAD R0, R17, R18, R0 ;  /* 0x0000001211007224 */ /* 0x000fe200078e0200 */
[----:B----4-:R-:W-:Y:S04]  /*0990*/  LOP3.LUT R19, R23, 0xffff, RZ, 0xc0, !PT ;  /* 0x0000ffff17137812 */ /* 0x010fe800078ec0ff */
[----:B------:R-:W-:Y:S05]  /*09a0*/  PRMT R19, R19, 0x8880, RZ ;  /* 0x0000888013137816 */ /* 0x000fea00000000ff */
[C---:B------:R-:W-:Y:S01]  /*09b0*/  IMAD R2, R17.reuse, R19, R2 ;  /* 0x0000001311027224 */ /* 0x040fe200078e0202 */
[----:B-----5:R-:W-:Y:S04]  /*09c0*/  LOP3.LUT R20, R24, 0xffff, RZ, 0xc0, !PT ;  /* 0x0000ffff18147812 */ /* 0x020fe800078ec0ff */
[----:B------:R-:W-:Y:S05]  /*09d0*/  PRMT R20, R20, 0x8880, RZ ;  /* 0x0000888014147816 */ /* 0x000fea00000000ff */
[----:B------:R-:W-:Y:S01]  /*09e0*/  IMAD R3, R17, R20, R3 ;  /* 0x0000001411037224 */ /* 0x000fe200078e0203 */
[----:B------:R-:W-:Y:S04]  /*09f0*/  LOP3.LUT R21, R25, 0xffff, RZ, 0xc0, !PT ;  /* 0x0000ffff19157812 */ /* 0x000fe800078ec0ff */
[----:B------:R-:W-:Y:S05]  /*0a00*/  PRMT R21, R21, 0x8880, RZ ;  /* 0x0000888015157816 */ /* 0x000fea00000000ff */
[----:B------:R-:W-:Y:S01]  /*0a10*/  IMAD R4, R17, R21, R4 ;  /* 0x0000001511047224 */ /* 0x000fe200078e0204 */
[----:B------:R-:W-:Y:S04]  /*0a20*/  LOP3.LUT R17, R27, 0xffff, RZ, 0xc0, !PT ;  /* 0x0000ffff1b117812 */ /* 0x000fe800078ec0ff */
[----:B------:R-:W-:Y:S05]  /*0a30*/  PRMT R17, R17, 0x8880, RZ ;  /* 0x0000888011117816 */ /* 0x000fea00000000ff */
[C---:B------:R-:W-:Y:S02]  /*0a40*/  IMAD R5, R17.reuse, R18, R5 ;  /* 0x0000001211057224 */ /* 0x040fe400078e0205 */
[C---:B------:R-:W-:Y:S02]  /*0a50*/  IMAD R6, R17.reuse, R19, R6 ;  /* 0x0000001311067224 */ /* 0x040fe400078e0206 */
[C---:B------:R-:W-:Y:S02]  /*0a60*/  IMAD R7, R17.reuse, R20, R7 ;  /* 0x0000001411077224 */ /* 0x040fe400078e0207 */
        /* <DEDUP_REMOVED lines=13> */
[----:B------:R-:W-:-:S05]  /*0b40*/  @!P4 BRA `(.L_x_1) ;  /* 0xfffffb300000c947 */ /* 0x000fca000383ffff */
.L_x_0:
[----:B------:R-:W-:Y:S01]  /*0b50*/  ISETP.GE.AND P0, PT, R50, c[0x0][0x164], PT ;  /* 0x0000590032007a0c */ /* 0x000fe20003f06270 */
[----:B------:R-:W-:Y:S01]  /*0b60*/  BMOV.32.CLEAR RZ, B0 ;  /* 0x0000000000ff7355 */ /* 0x000fe20000100000 */
[----:B------:R-:W-:Y:S02]  /*0b70*/  BSSY B0, `(.L_x_2) ;  /* 0x0000015000007945 */ /* 0x000fe40003800000 */
[----:B------:R-:W-:-:S12]  /*0b80*/  ISETP.GE.OR P1, PT, R49, c[0x0][0x160], P0 ;  /* 0x0000580031007a0c */ /* 0x000fd80000726670 */
[----:B------:R-:W-:Y:S05]  /*0b90*/  @P1 BRA `(.L_x_3) ;  /* 0x0000012000001947 */ /* 0x000fea0003800000 */
[----:B------:R-:W-:Y:S02]  /*0ba0*/  SHF.R.S32.HI R17, RZ, 0x1f, R49 ;  /* 0x0000001fff117819 */ /* 0x000fe40000011431 */
[----:B------:R-:W-:-:S03]  /*0bb0*/  SHF.R.S32.HI R51, RZ, 0x1f, R50 ;  /* 0x0000001fff337819 */ /* 0x000fc60000011432 */
[----:B------:R-:W-:Y:S02]  /*0bc0*/  IMAD R18, R17, c[0x0][0x1a0], RZ ;  /* 0x0000680011127a24 */ /* 0x000fe400078e02ff */
[----:B------:R-:W-:-:S04]  /*0bd0*/  IMAD.WIDE.U32 R20, R49, c[0x0][0x1a0], R50 ;  /* 0x0000680031147a25 */ /* 0x000fc800078e0032 */
[----:B------:R-:W-:Y:S01]  /*0be0*/  IMAD R18, R49, c[0x0][0x1a4], R18 ;  /* 0x0000690031127a24 */ /* 0x000fe200078e0212 */
[----:B------:R-:W-:-:S04]  /*0bf0*/  LEA R22, P1, R20, c[0x0][0x198], 0x2 ;  /* 0x0000660014167a11 */ /* 0x000fc800078210ff */
[----:B------:R-:W-:-:S04]  /*0c00*/  IADD3 R18, R21, R18, RZ ;  /* 0x0000001215127210 */ /* 0x000fc80007ffe0ff */
[----:B------:R-:W-:-:S08]  /*0c10*/  LEA.HI.X R23, R20, c[0x0][0x19c], R18, 0x2, P1 ;  /* 0x0000670014177a11 */ /* 0x000fd000008f1412 */
[----:B------:R0:W2:Y:S01]  /*0c20*/  LDG.E.SYS R18, [R22] ;  /* 0x0000000016127381 */ /* 0x0000a200001ee900 */
[----:B------:R-:W-:Y:S02]  /*0c30*/  IMAD R17, R17, c[0x0][0x1b0], RZ ;  /* 0x00006c0011117a24 */ /* 0x000fe400078e02ff */
[----:B------:R-:W-:-:S04]  /*0c40*/  IMAD.WIDE.U32 R20, R49, c[0x0][0x1b0], R50 ;  /* 0x00006c0031147a25 */ /* 0x000fc800078e0032 */
[----:B------:R-:W-:Y:S02]  /*0c50*/  IMAD R17, R49, c[0x0][0x1b4], R17 ;  /* 0x00006d0031117a24 */ /* 0x000fe400078e0211 */
[----:B------:R-:W-:Y:S01]  /*0c60*/  IMAD R0, R0, c[0x0][0x16c], RZ ;  /* 0x00005b0000007a24 */ /* 0x000fe200078e02ff */
[----:B0-----:R-:W-:Y:S02]  /*0c70*/  LEA R22, P1, R20, c[0x0][0x1a8], 0x2 ;  /* 0x00006a0014167a11 */ /* 0x001fe400078210ff */
[----:B------:R-:W-:-:S04]  /*0c80*/  IADD3 R17, R21, R17, RZ ;  /* 0x0000001115117210 */ /* 0x000fc80007ffe0ff */
[----:B------:R-:W-:Y:S01]  /*0c90*/  LEA.HI.X R23, R20, c[0x0][0x1ac], R17, 0x2, P1 ;  /* 0x00006b0014177a11 */ /* 0x000fe200008f1411 */
[----:B--2---:R-:W-:-:S08]  /*0ca0*/  IMAD R0, R18, c[0x0][0x190], R0 ;  /* 0x0000640012007a24 */ /* 0x004fd000078e0200 */
[----:B------:R0:W-:Y:S02]  /*0cb0*/  STG.E.SYS [R22], R0 ;  /* 0x0000000016007386 */ /* 0x0001e4000010e900 */
.L_x_3:
[----:B------:R-:W-:Y:S05]  /*0cc0*/  BSYNC B0 ;  /* 0x0000000000007941 */ /* 0x000fea0003800000 */
.L_x_2:
[----:B0-----:R-:W-:Y:S01]  /*0cd0*/  IADD3 R0, R49, 0x1, RZ ;  /* 0x0000000131007810 */ /* 0x001fe20007ffe0ff */
[----:B------:R-:W-:Y:S01]  /*0ce0*/  BMOV.32.CLEAR RZ, B0 ;  /* 0x0000000000ff7355 */ /* 0x000fe20000100000 */
[----:B------:R-:W-:Y:S02]  /*0cf0*/  BSSY B0, `(.L_x_4) ;  /* 0x0000016000007945 */ /* 0x000fe40003800000 */
[----:B------:R-:W-:-:S12]  /*0d00*/  ISETP.GE.OR P1, PT, R0, c[0x0][0x160], P0 ;  /* 0x0000580000007a0c */ /* 0x000fd80000726670 */
[----:B------:R-:W-:Y:S05]  /*0d10*/  @P1 BRA `(.L_x_5) ;  /* 0x0000013000001947 */ /* 0x000fea0003800000 */
[----:B------:R-:W-:Y:S02]  /*0d20*/  SHF.R.S32.HI R17, RZ, 0x1f, R0 ;  /* 0x0000001fff117819 */ /* 0x000fe40000011400 */
[----:B------:R-:W-:Y:S02]  /*0d30*/  SHF.R.S32.HI R21, RZ, 0x1f, R50 ;  /* 0x0000001fff157819 */ /* 0x000fe40000011432 */
[----:B------:R-:W-:Y:S01]  /*0d40*/  MOV R20, R50 ;  /* 0x0000003200147202 */ /* 0x000fe20000000f00 */
[----:B------:R-:W-:-:S04]  /*0d50*/  IMAD R18, R17, c[0x0][0x1a0], RZ ;  /* 0x0000680011127a24 */ /* 0x000fc800078e02ff */
[C---:B------:R-:W-:Y:S02]  /*0d60*/  IMAD R18, R0.reuse, c[0x0][0x1a4], R18 ;  /* 0x0000690000127a24 */ /* 0x040fe400078e0212 */
[----:B------:R-:W-:-:S05]  /*0d70*/  IMAD.WIDE.U32 R22, R0, c[0x0][0x1a0], R20 ;  /* 0x0000680000167a25 */ /* 0x000fca00078e0014 */
[----:B------:R-:W-:Y:S02]  /*0d80*/  IADD3 R18, R23, R18, RZ ;  /* 0x0000001217127210 */ /* 0x000fe40007ffe0ff */
[----:B------:R-:W-:-:S04]  /*0d90*/  LEA R24, P1, R22, c[0x0][0x198], 0x2 ;  /* 0x0000660016187a11 */ /* 0x000fc800078210ff */
[----:B------:R-:W-:-:S08]  /*0da0*/  LEA.HI.X R25, R22, c[0x0][0x19c], R18, 0x2, P1 ;  /* 0x0000670016197a11 */ /* 0x000fd000008f1412 */
[----:B------:R-:W2:Y:S01]  /*0db0*/  LDG.E.SYS R18, [R24] ;  /* 0x0000000018127381 */ /* 0x000ea200001ee900 */
[----:B------:R-:W-:Y:S02]  /*0dc0*/  IMAD R17, R17, c[0x0][0x1b0], RZ ;  /* 0x00006c0011117a24 */ /* 0x000fe400078e02ff */
[----:B------:R-:W-:-:S04]  /*0dd0*/  IMAD.WIDE.U32 R20, R0, c[0x0][0x1b0], R20 ;  /* 0x00006c0000147a25 */ /* 0x000fc800078e0014 */
[----:B------:R-:W-:Y:S01]  /*0de0*/  IMAD R17, R0, c[0x0][0x1b4], R17 ;  /* 0x00006d0000117a24 */ /* 0x000fe200078e0211 */
[----:B------:R-:W-:Y:S01]  /*0df0*/  LEA R22, P1, R20, c[0x0][0x1a8], 0x2 ;  /* 0x00006a0014167a11 */ /* 0x000fe200078210ff */
[----:B------:R-:W-:-:S03]  /*0e00*/  IMAD R2, R2, c[0x0][0x16c], RZ ;  /* 0x00005b0002027a24 */ /* 0x000fc600078e02ff */
[----:B------:R-:W-:-:S04]  /*0e10*/  IADD3 R17, R21, R17, RZ ;  /* 0x0000001115117210 */ /* 0x000fc80007ffe0ff */
[----:B------:R-:W-:Y:S01]  /*0e20*/  LEA.HI.X R23, R20, c[0x0][0x1ac], R17, 0x2, P1 ;  /* 0x00006b0014177a11 */ /* 0x000fe200008f1411 */
[----:B--2---:R-:W-:-:S08]  /*0e30*/  IMAD R2, R18, c[0x0][0x190], R2 ;  /* 0x0000640012027a24 */ /* 0x004fd000078e0202 */
[----:B------:R0:W-:Y:S02]  /*0e40*/  STG.E.SYS [R22], R2 ;  /* 0x0000000216007386 */ /* 0x0001e4000010e900 */
.L_x_5:
[----:B------:R-:W-:Y:S05]  /*0e50*/  BSYNC B0 ;  /* 0x0000000000007941 */ /* 0x000fea0003800000 */
.L_x_4:
        /* <DEDUP_REMOVED lines=24> */
.L_x_7:
[----:B------:R-:W-:Y:S05]  /*0fe0*/  BSYNC B0 ;  /* 0x0000000000007941 */ /* 0x000fea0003800000 */
.L_x_6:
        /* <DEDUP_REMOVED lines=24> */
.L_x_9:
[----:B------:R-:W-:Y:S05]  /*1170*/  BSYNC B0 ;  /* 0x0000000000007941 */ /* 0x000fea0003800000 */
.L_x_8:
[----:B0-----:R-:W-:Y:S02]  /*1180*/  SHF.R.S32.HI R22, RZ, 0x1f, R49 ;  /* 0x0000001fff167819 */ /* 0x001fe40000011431 */
[----:B------:R-:W-:-:S03]  /*1190*/  IADD3 R18, R50, 0x1, RZ ;  /* 0x0000000132127810 */ /* 0x000fc60007ffe0ff */
[----:B------:R-:W-:Y:S01]  /*11a0*/  IMAD R4, R22, c[0x0][0x1a0], RZ ;  /* 0x0000680016047a24 */ /* 0x000fe200078e02ff */
[----:B------:R-:W-:Y:S02]  /*11b0*/  SHF.R.S32.HI R19, RZ, 0x1f, R18 ;  /* 0x0000001fff137819 */ /* 0x000fe40000011412 */
[----:B------:R-:W-:Y:S01]  /*11c0*/  ISETP.GE.AND P0, PT, R18, c[0x0][0x164], PT ;  /* 0x0000590012007a0c */ /* 0x000fe20003f06270 */
[C---:B------:R-:W-:Y:S02]  /*11d0*/  IMAD R4, R49.reuse, c[0x0][0x1a4], R4 ;  /* 0x0000690031047a24 */ /* 0x040fe400078e0204 */
[C---:B------:R-:W-:Y:S01]  /*11e0*/  IMAD.WIDE.U32 R24, R49.reuse, c[0x0][0x1a0], R18 ;  /* 0x0000680031187a25 */ /* 0x040fe200078e0012 */
[----:B------:R-:W-:-:S04]  /*11f0*/  ISETP.GE.OR P3, PT, R49, c[0x0][0x160], P0 ;  /* 0x0000580031007a0c */ /* 0x000fc80000766670 */
[----:B------:R-:W-:Y:S02]  /*1200*/  IADD3 R4, R4, R25, RZ ;  /* 0x0000001904047210 */ /* 0x000fe40007ffe0ff */
[----:B------:R-:W-:-:S04]  /*1210*/  LEA R20, P1, R24, c[0x0][0x198], 0x2 ;  /* 0x0000660018147a11 */ /* 0x000fc800078210ff */
[----:B------:R-:W-:-:S08]  /*1220*/  LEA.HI.X R21, R24, c[0x0][0x19c], R4, 0x2, P1 ;  /* 0x0000670018157a11 */ /* 0x000fd000008f1404 */
[----:B------:R-:W2:Y:S01]  /*1230*/  @!P3 LDG.E.SYS R4, [R20] ;  /* 0x000000001404b381 */ /* 0x000ea200001ee900 */
[----:B------:R-:W-:Y:S01]  /*1240*/  SHF.R.S32.HI R17, RZ, 0x1f, R0 ;  /* 0x0000001fff117819 */ /* 0x000fe20000011400 */
[----:B------:R-:W-:Y:S01]  /*1250*/  IMAD R22, R22, c[0x0][0x1b0], RZ ;  /* 0x00006c0016167a24 */ /* 0x000fe200078e02ff */
[----:B------:R-:W-:Y:S01]  /*1260*/  ISETP.GE.OR P4, PT, R0, c[0x0][0x160], P0 ;  /* 0x0000580000007a0c */ /* 0x000fe20000786670 */
[----:B------:R-:W-:-:S04]  /*1270*/  IMAD.WIDE.U32 R28, R49, c[0x0][0x1b0], R18 ;  /* 0x00006c00311c7a25 */ /* 0x000fc800078e0012 */
[----:B------:R-:W-:Y:S01]  /*1280*/  IMAD R23, R17, c[0x0][0x1a0], RZ ;  /* 0x0000680011177a24 */ /* 0x000fe200078e02ff */
[----:B------:R-:W-:Y:S01]  /*1290*/  LEA R24, P2, R28, c[0x0][0x1a8], 0x2 ;  /* 0x00006a001c187a11 */ /* 0x000fe200078410ff */
[----:B------:R-:W-:Y:S02]  /*12a0*/  IMAD R22, R49, c[0x0][0x1b4], R22 ;  /* 0x00006d0031167a24 */ /* 0x000fe400078e0216 */
[C---:B------:R-:W-:Y:S02]  /*12b0*/  IMAD R23, R0.reuse, c[0x0][0x1a4], R23 ;  /* 0x0000690000177a24 */ /* 0x040fe400078e0217 */
[----:B------:R-:W-:-:S04]  /*12c0*/  IMAD.WIDE.U32 R26, R0, c[0x0][0x1a0], R18 ;  /* 0x00006800001a7a25 */ /* 0x000fc800078e0012 */
[----:B------:R-:W-:Y:S01]  /*12d0*/  @!P3 IMAD R25, R5, c[0x0][0x16c], RZ ;  /* 0x00005b000519ba24 */ /* 0x000fe200078e02ff */
[----:B------:R-:W-:Y:S01]  /*12e0*/  IADD3 R23, R23, R27, RZ ;  /* 0x0000001b17177210 */ /* 0x000fe20007ffe0ff */
[----:B------:R-:W-:Y:S01]  /*12f0*/  IMAD.IADD R5, R22, 0x1, R29 ;  /* 0x0000000116057824 */ /* 0x000fe200078e021d */
[----:B------:R-:W-:-:S04]  /*1300*/  LEA R22, P1, R26, c[0x0][0x198], 0x2 ;  /* 0x000066001a167a11 */ /* 0x000fc800078210ff */
[----:B------:R-:W-:Y:S01]  /*1310*/  LEA.HI.X R23, R26, c[0x0][0x19c], R23, 0x2, P1 ;  /* 0x000067001a177a11 */ /* 0x000fe200008f1417 */
[----:B--2---:R-:W-:Y:S01]  /*1320*/  @!P3 IMAD R4, R4, c[0x0][0x190], R25 ;  /* 0x000064000404ba24 */ /* 0x004fe200078e0219 */
[----:B------:R-:W-:-:S08]  /*1330*/  LEA.HI.X R25, R28, c[0x0][0x1ac], R5, 0x2, P2 ;  /* 0x00006b001c197a11 */ /* 0x000fd000010f1405 */
[----:B------:R0:W-:Y:S04]  /*1340*/  @!P3 STG.E.SYS [R24], R4 ;  /* 0x000000041800b386 */ /* 0x0001e8000010e900 */
[----:B------:R-:W2:Y:S01]  /*1350*/  @!P4 LDG.E.SYS R5, [R22] ;  /* 0x000000001605c381 */ /* 0x000ea200001ee900 */
[----:B------:R-:W-:Y:S01]  /*1360*/  IMAD R27, R17, c[0x0][0x1b0], RZ ;  /* 0x00006c00111b7a24 */ /* 0x000fe200078e02ff */
[----:B------:R-:W-:Y:S01]  /*1370*/  ISETP.GE.OR P3, PT, R2, c[0x0][0x160], P0 ;  /* 0x0000580002007a0c */ /* 0x000fe20000766670 */
[----:B------:R-:W-:Y:S01]  /*1380*/  IMAD.WIDE.U32 R34, R0, c[0x0][0x1b0], R18 ;  /* 0x00006c0000227a25 */ /* 0x000fe200078e0012 */
[----:B0-----:R-:W-:-:S03]  /*1390*/  SHF.R.S32.HI R4, RZ, 0x1f, R2 ;  /* 0x0000001fff047819 */ /* 0x001fc60000011402 */
[----:B------:R-:W-:Y:S01]  /*13a0*/  IMAD R27, R0, c[0x0][0x1b4], R27 ;  /* 0x00006d00001b7a24 */ /* 0x000fe200078e021b */
[----:B------:R-:W-:Y:S01]  /*13b0*/  LEA R32, P2, R34, c[0x0][0x1a8], 0x2 ;  /* 0x00006a0022207a11 */ /* 0x000fe200078410ff */
[----:B------:R-:W-:-:S04]  /*13c0*/  IMAD.WIDE.U32 R28, R2, c[0x0][0x1a0], R18 ;  /* 0x00006800021c7a25 */ /* 0x000fc800078e0012 */
[----:B------:R-:W-:Y:S01]  /*13d0*/  IMAD R17, R4, c[0x0][0x1a0], RZ ;  /* 0x0000680004117a24 */ /* 0x000fe200078e02ff */
[----:B------:R-:W-:Y:S01]  /*13e0*/  LEA R30, P1, R28, c[0x0][0x198], 0x2 ;  /* 0x000066001c1e7a11 */ /* 0x000fe200078210ff */
[----:B------:R-:W-:Y:S02]  /*13f0*/  @!P4 IMAD R26, R6, c[0x0][0x16c], RZ ;  /* 0x00005b00061aca24 */ /* 0x000fe400078e02ff */
[----:B------:R-:W-:Y:S02]  /*1400*/  IMAD R17, R2, c[0x0][0x1a4], R17 ;  /* 0x0000690002117a24 */ /* 0x000fe400078e0211 */
[----:B------:R-:W-:-:S03]  /*1410*/  IMAD.IADD R6, R27, 0x1, R35 ;  /* 0x000000011b067824 */ /* 0x000fc600078e0223 */
[----:B------:R-:W-:Y:S02]  /*1420*/  IADD3 R17, R17, R29, RZ ;  /* 0x0000001d11117210 */ /* 0x000fe40007ffe0ff */
[----:B------:R-:W-:Y:S02]  /*1430*/  LEA.HI.X R33, R34, c[0x0][0x1ac], R6, 0x2, P2 ;  /* 0x00006b0022217a11 */ /* 0x000fe400010f1406 */
[----:B------:R-:W-:Y:S01]  /*1440*/  LEA.HI.X R31, R28, c[0x0][0x19c], R17, 0x2, P1 ;  /* 0x000067001c1f7a11 */ /* 0x000fe200008f1411 */
[----:B--2---:R-:W-:-:S08]  /*1450*/  @!P4 IMAD R5, R5, c[0x0][0x190], R26 ;  /* 0x000064000505ca24 */ /* 0x004fd000078e021a */
        /* <DEDUP_REMOVED lines=11> */
[----:B------:R-:W-:Y:S02]  /*1510*/  IMAD.IADD R6, R6, 0x1, R29 ;  /* 0x0000000106067824 */ /* 0x000fe400078e021d */
[----:B------:R-:W-:Y:S02]  /*1520*/  IMAD R4, R3, c[0x0][0x1a4], R4 ;  /* 0x0000690003047a24 */ /* 0x000fe400078e0204 */
[----:B------:R-:W-:Y:S01]  /*1530*/  @!P3 IMAD R7, R7, c[0x0][0x16c], RZ ;  /* 0x00005b000707ba24 */ /* 0x000fe200078e02ff */
[----:B------:R-:W-:Y:S02]  /*1540*/  LEA.HI.X R37, R28, c[0x0][0x1ac], R6, 0x2, P1 ;  /* 0x00006b001c257a11 */ /* 0x000fe400008f1406 */
[----:B------:R-:W-:-:S04]  /*1550*/  IADD3 R4, R4, R27, RZ ;  /* 0x0000001b04047210 */ /* 0x000fc80007ffe0ff */
[----:B------:R-:W-:Y:S01]  /*1560*/  LEA.HI.X R35, R26, c[0x0][0x19c], R4, 0x2, P0 ;  /* 0x000067001a237a11 */ /* 0x000fe200000f1404 */
[----:B--2---:R-:W-:-:S08]  /*1570*/  @!P3 IMAD R7, R17, c[0x0][0x190], R7 ;  /* 0x000064001107ba24 */ /* 0x004fd000078e0207 */
[----:B------:R0:W-:Y:S04]  /*1580*/  @!P3 STG.E.SYS [R36], R7 ;  /* 0x000000072400b386 */ /* 0x0001e8000010e900 */
[----:B------:R-:W2:Y:S01]  /*1590*/  @!P2 LDG.E.SYS R4, [R34] ;  /* 0x000000002204a381 */ /* 0x000ea200001ee900 */
[----:B------:R-:W-:Y:S01]  /*15a0*/  IMAD R5, R5, c[0x0][0x1b0], RZ ;  /* 0x00006c0005057a24 */ /* 0x000fe200078e02ff */
[----:B------:R-:W-:Y:S01]  /*15b0*/  BMOV.32.CLEAR RZ, B0 ;  /* 0x0000000000ff7355 */ /* 0x000fe20000100000 */
[C---:B------:R-:W-:Y:S02]  /*15c0*/  IMAD.WIDE.U32 R18, R3.reuse, c[0x0][0x1b0], R18 ;  /* 0x00006c0003127a25 */ /* 0x040fe400078e0012 */
[----:B------:R-:W-:Y:S03]  /*15d0*/  BSSY B0, `(.L_x_10) ;  /* 0x0000010000007945 */ /* 0x000fe60003800000 */
[----:B------:R-:W-:Y:S01]  /*15e0*/  IMAD R5, R3, c[0x0][0x1b4], R5 ;  /* 0x00006d0003057a24 */ /* 0x000fe200078e0205 */
[----:B------:R-:W-:Y:S01]  /*15f0*/  LEA R6, P0, R18, c[0x0][0x1a8], 0x2 ;  /* 0x00006a0012067a11 */ /* 0x000fe200078010ff */
[----:B------:R-:W-:-:S03]  /*1600*/  @!P2 IMAD R8, R8, c[0x0][0x16c], RZ ;  /* 0x00005b000808aa24 */ /* 0x000fc600078e02ff */
[----:B------:R-:W-:-:S04]  /*1610*/  IADD3 R5, R5, R19, RZ ;  /* 0x0000001305057210 */ /* 0x000fc80007ffe0ff */
[----:B0-----:R-:W-:Y:S01]  /*1620*/  LEA.HI.X R7, R18, c[0x0][0x1ac], R5, 0x2, P0 ;  /* 0x00006b0012077a11 */ /* 0x001fe200000f1405 */
[----:B--2---:R-:W-:-:S08]  /*1630*/  @!P2 IMAD R4, R4, c[0x0][0x190], R8 ;  /* 0x000064000404aa24 */ /* 0x004fd000078e0208 */
[----:B------:R0:W-:Y:S02]  /*1640*/  @!P2 STG.E.SYS [R6], R4 ;  /* 0x000000040600a386 */ /* 0x0001e4000010e900 */
[----:B0-----:R-:W-:-:S04]  /*1650*/  IADD3 R4, R50, 0x2, RZ ;  /* 0x0000000232047810 */ /* 0x001fc80007ffe0ff */
[----:B------:R-:W-:-:S04]  /*1660*/  ISETP.GE.AND P2, PT, R4, c[0x0][0x164], PT ;  /* 0x0000590004007a0c */ /* 0x000fc80003f46270 */
[----:B------:R-:W-:-:S12]  /*1670*/  ISETP.GE.OR P0, PT, R49, c[0x0][0x160], P2 ;  /* 0x0000580031007a0c */ /* 0x000fd80001706670 */
[----:B------:R-:W-:Y:S05]  /*1680*/  @P0 BRA `(.L_x_11) ;  /* 0x0000004000000947 */ /* 0x000fea0003800000 */
[----:B------:R-:W2:Y:S01]  /*1690*/  LDG.E.SYS R4, [R20+0x4] ;  /* 0x0000040014047381 */ /* 0x000ea200001ee900 */
[----:B------:R-:W-:-:S04]  /*16a0*/  IMAD R9, R9, c[0x0][0x16c], RZ ;  /* 0x00005b0009097a24 */ /* 0x000fc800078e02ff */
[----:B--2---:R-:W-:-:S08]  /*16b0*/  IMAD R4, R4, c[0x0][0x190], R9 ;  /* 0x0000640004047a24 */ /* 0x004fd000078e0209 */
[----:B------:R0:W-:Y:S02]  /*16c0*/  STG.E.SYS [R24+0x4], R4 ;  /* 0x0000040418007386 */ /* 0x0001e4000010e900 */
.L_x_11:
[----:B------:R-:W-:Y:S05]  /*16d0*/  BSYNC B0 ;  /* 0x0000000000007941 */ /* 0x000fea0003800000 */
.L_x_10:
[----:B------:R-:W-:Y:S01]  /*16e0*/  ISETP.GE.OR P0, PT, R0, c[0x0][0x160], P2 ;  /* 0x0000580000007a0c */ /* 0x000fe20001706670 */
[----:B------:R-:W-:Y:S01]  /*16f0*/  BMOV.32.CLEAR RZ, B0 ;  /* 0x0000000000ff7355 */ /* 0x000fe20000100000 */
[----:B------:R-:W-:Y:S10]  /*1700*/  BSSY B0, `(.L_x_12) ;  /* 0x0000006000007945 */ /* 0x000ff40003800000 */
[----:B------:R-:W-:Y:S05]  /*1710*/  @P0 BRA `(.L_x_13) ;  /* 0x0000004000000947 */ /* 0x000fea0003800000 */
[----:B0-----:R-:W2:Y:S01]  /*1720*/  LDG.E.SYS R4, [R22+0x4] ;  /* 0x0000040016047381 */ /* 0x001ea200001ee900 */
[----:B------:R-:W-:-:S04]  /*1730*/  IMAD R10, R10, c[0x0][0x16c], RZ ;  /* 0x00005b000a0a7a24 */ /* 0x000fc800078e02ff */
[----:B--2---:R-:W-:-:S08]  /*1740*/  IMAD R4, R4, c[0x0][0x190], R10 ;  /* 0x0000640004047a24 */ /* 0x004fd000078e020a */
[----:B------:R0:W-:Y:S02]  /*1750*/  STG.E.SYS [R32+0x4], R4 ;  /* 0x0000040420007386 */ /* 0x0001e4000010e900 */
.L_x_13:
[----:B------:R-:W-:Y:S05]  /*1760*/  BSYNC B0 ;  /* 0x0000000000007941 */ /* 0x000fea0003800000 */
.L_x_12:
        /* <DEDUP_REMOVED lines=8> */
.L_x_15:
[----:B------:R-:W-:Y:S05]  /*17f0*/  BSYNC B0 ;  /* 0x0000000000007941 */ /* 0x000fea0003800000 */
.L_x_14:
[----:B------:R-:W-:-:S12]  /*1800*/  ISETP.GE.OR P2, PT, R3, c[0x0][0x160], P2 ;  /* 0x0000580003007a0c */ /* 0x000fd80001746670 */
[----:B0-----:R-:W2:Y:S01]  /*1810*/  @!P2 LDG.E.SYS R4, [R34+0x4] ;  /* 0x000004002204a381 */ /* 0x001ea200001ee900 */
[----:B------:R-:W-:Y:S01]  /*1820*/  IADD3 R50, R50, 0x3, RZ ;  /* 0x0000000332327810 */ /* 0x000fe20007ffe0ff */
[----:B------:R-:W-:-:S03]  /*1830*/  @!P2 IMAD R12, R12, c[0x0][0x16c], RZ ;  /* 0x00005b000c0caa24 */ /* 0x000fc600078e02ff */
[----:B------:R-:W-:-:S04]  /*1840*/  ISETP.GE.AND P0, PT, R50, c[0x0][0x164], PT ;  /* 0x0000590032007a0c */ /* 0x000fc80003f06270 */
[----:B------:R-:W-:Y:S01]  /*1850*/  ISETP.GE.OR P1, PT, R49, c[0x0][0x160], P0 ;  /* 0x0000580031007a0c */ /* 0x000fe20000726670 */
[----:B--2---:R-:W-:-:S08]  /*1860*/  @!P2 IMAD R4, R4, c[0x0][0x190], R12 ;  /* 0x000064000404aa24 */ /* 0x004fd000078e020c */
[----:B------:R0:W-:Y:S04]  /*1870*/  @!P2 STG.E.SYS [R6+0x4], R4 ;  /* 0x000004040600a386 */ /* 0x0001e8000010e900 */
[----:B------:R-:W2:Y:S01]  /*1880*/  @!P1 LDG.E.SYS R20, [R20+0x8] ;  /* 0x0000080014149381 */ /* 0x000ea200001ee900 */
[----:B------:R-:W-:Y:S01]  /*1890*/  @!P1 IMAD R13, R13, c[0x0][0x16c], RZ ;  /* 0x00005b000d0d9a24 */ /* 0x000fe200078e02ff */
[----:B------:R-:W-:Y:S01]  /*18a0*/  BMOV.32.CLEAR RZ, B0 ;  /* 0x0000000000ff7355 */ /* 0x000fe20000100000 */
[----:B------:R-:W-:Y:S02]  /*18b0*/  BSSY B0, `(.L_x_16) ;  /* 0x0000009000007945 */ /* 0x000fe40003800000 */
[----:B--2---:R-:W-:-:S08]  /*18c0*/  @!P1 IMAD R13, R20, c[0x0][0x190], R13 ;  /* 0x00006400140d9a24 */ /* 0x004fd000078e020d */
[----:B------:R0:W-:Y:S01]  /*18d0*/  @!P1 STG.E.SYS [R24+0x8], R13 ;  /* 0x0000080d18009386 */ /* 0x0001e2000010e900 */
[----:B------:R-:W-:-:S12]  /*18e0*/  ISETP.GE.OR P1, PT, R0, c[0x0][0x160], P0 ;  /* 0x0000580000007a0c */ /* 0x000fd80000726670 */
[----:B------:R-:W-:Y:S05]  /*18f0*/  @P1 BRA `(.L_x_17) ;  /* 0x0000004000001947 */ /* 0x000fea0003800000 */
[----:B0-----:R-:W2:Y:S01]  /*1900*/  LDG.E.SYS R22, [R22+0x8] ;  /* 0x0000080016167381 */ /* 0x001ea200001ee900 */
[----:B------:R-:W-:-:S04]  /*1910*/  IMAD R14, R14, c[0x0][0x16c], RZ ;  /* 0x00005b000e0e7a24 */ /* 0x000fc800078e02ff */
[----:B--2---:R-:W-:-:S08]  /*1920*/  IMAD R14, R22, c[0x0][0x190], R14 ;  /* 0x00006400160e7a24 */ /* 0x004fd000078e020e */
[----:B------:R0:W-:Y:S02]  /*1930*/  STG.E.SYS [R32+0x8], R14 ;  /* 0x0000080e20007386 */ /* 0x0001e4000010e900 */
.L_x_17:
[----:B0-----:R-:W-:Y:S05]  /*1940*/  BSYNC B0 ;  /* 0x0000000000007941 */ /* 0x001fea0003800000 */
.L_x_16:
[----:B------:R-:W-:Y:S01]  /*1950*/  ISETP.GE.OR P1, PT, R2, c[0x0][0x160], P0 ;  /* 0x0000580002007a0c */ /* 0x000fe20000726670 */
[----:B------:R-:W-:Y:S01]  /*1960*/  BMOV.32.CLEAR RZ, B0 ;  /* 0x0000000000ff7355 */ /* 0x000fe20000100000 */
[----:B------:R-:W-:Y:S10]  /*1970*/  BSSY B0, `(.L_x_18) ;  /* 0x0000006000007945 */ /* 0x000ff40003800000 */
[----:B------:R-:W-:Y:S05]  /*1980*/  @P1 BRA `(.L_x_19) ;  /* 0x0000004000001947 */ /* 0x000fea0003800000 */
[----:B------:R-:W2:Y:S01]  /*1990*/  LDG.E.SYS R30, [R30+0x8] ;  /* 0x000008001e1e7381 */ /* 0x000ea200001ee900 */
[----:B------:R-:W-:-:S04]  /*19a0*/  IMAD R15, R15, c[0x0][0x16c], RZ ;  /* 0x00005b000f0f7a24 */ /* 0x000fc800078e02ff */
[----:B--2---:R-:W-:-:S08]  /*19b0*/  IMAD R15, R30, c[0x0][0x190], R15 ;  /* 0x000064001e0f7a24 */ /* 0x004fd000078e020f */
[----:B------:R0:W-:Y:S02]  /*19c0*/  STG.E.SYS [R36+0x8], R15 ;  /* 0x0000080f24007386 */ /* 0x0001e4000010e900 */
.L_x_19:
[----:B------:R-:W-:Y:S05]  /*19d0*/  BSYNC B0 ;  /* 0x0000000000007941 */ /* 0x000fea0003800000 */
.L_x_18:
[----:B------:R-:W-:-:S12]  /*19e0*/  ISETP.GE.OR P0, PT, R3, c[0x0][0x160], P0 ;  /* 0x0000580003007a0c */ /* 0x000fd80000706670 */
[----:B------:R-:W-:Y:S05]  /*19f0*/  @P0 EXIT ;  /* 0x000000000000094d */ /* 0x000fea0003800000 */
[----:B------:R-:W2:Y:S01]  /*1a00*/  LDG.E.SYS R34, [R34+0x8] ;  /* 0x0000080022227381 */ /* 0x000ea200001ee900 */
[----:B------:R-:W-:-:S04]  /*1a10*/  IMAD R16, R16, c[0x0][0x16c], RZ ;  /* 0x00005b0010107a24 */ /* 0x000fc800078e02ff */
[----:B--2---:R-:W-:-:S08]  /*1a20*/  IMAD R16, R34, c[0x0][0x190], R16 ;  /* 0x0000640022107a24 */ /* 0x004fd000078e0210 */
[----:B------:R-:W-:Y:S01]  /*1a30*/  STG.E.SYS [R6+0x8], R16 ;  /* 0x0000081006007386 */ /* 0x000fe2000010e900 */
[----:B------:R-:W-:Y:S05]  /*1a40*/  EXIT ;  /* 0x000000000000794d */ /* 0x000fea0003800000 */
.L_x_20:
[----:B------:R-:W-:-:S00]  /*1a50*/  BRA `(.L_x_20) ;  /* 0xfffffff000007947 */ /* 0x000fc0000383ffff */
[----:B------:R-:W-:-:S00]  /*1a60*/  NOP ;  /* 0x0000000000007918 */ /* 0x000fc00000000000 */
[----:B------:R-:W-:-:S00]  /*1a70*/  NOP ;  /* 0x0000000000007918 */ /* 0x000fc00000000000 */
.L_x_32:


//--------------------- .text._ZN7cutlass6KernelINS_4gemm6kernel4GemmINS1_11threadblock12MmaPipelinedINS1_9GemmShapeILi128ELi256ELi64EEENS_9transform11threadblock22PredicatedTileIteratorINS_11MatrixShapeILi128ELi64EEEaNS_6layout8RowMajorELi1ENS8_29PitchLinearWarpRakedThreadMapINS_16PitchLinearShapeILi64ELi128EEELi256ENSG_ILi4ELi8EEELi16EEELi16ELb0ENSD_9NoPermuteEEENS9_19RegularTileIteratorISC_aNSD_37RowMajorTensorOpMultiplicandCrosswiseILi8ELi64EEELi0ESJ_Li16EEENSA_INSB_ILi64ELi256EEEaNSD_11ColumnMajorELi0ENSF_INSG_ILi64ELi256EEELi256ESI_Li16EEELi16ELb0ESK_EENSM_ISQ_aNSD_40ColumnMajorTensorOpMultiplicandCrosswiseILi8ELi64EEELi1EST_Li16EEEiSE_NS4_9MmaPolicyINS1_4warp11MmaTensorOpINS6_ILi64ELi64ELi64EEEaSO_aSW_iSE_NSZ_17MmaTensorOpPolicyINS_4arch3MmaINS6_ILi8ELi8ELi16EEELi32EaSE_aSR_iSE_NS13_21OpMultiplyAddSaturateEEENSB_ILi1ELi1EEEEELi1ELb0EbEENSB_ILi0ELi0EEES1B_Li1EEENS_21NumericArrayConverterIaaLi32ELNS_15FloatRoundStyleE2ENS8_6thread14UnaryTransform8IdentityEEENS1D_IaaLi64ELS1E_2ES1H_EEbEENS_8epilogue11threadblock8EpilogueIS7_S1A_Li1ENS1M_22PredicatedTileIteratorINS1M_26OutputTileOptimalThreadMapINS1M_15OutputTileShapeILi256ELi8ELi2ELi1ELi1EEENS1Q_ILi1ELi8ELi1ELi1ELi8EEELi256ELi4ELi32EEEiLb0ESK_Lb0EEENS1L_4warp24FragmentIteratorTensorOpIS11_S15_iNS_5ArrayIiLi2ELb1EEESE_EENS1V_20TileIteratorTensorOpIS11_S15_iSE_EENS1M_18SharedLoadIteratorINS1T_18CompactedThreadMapEiLi16EEENS1L_6thread17LinearCombinationIiLi4EiiLNS25_9ScaleType4KindE0ELS1E_2EiEENSB_ILi0ELi8EEELi1ELi1EEENS4_30GemmIdentityThreadblockSwizzleILi1EEELb0EEEEEvNT_6ParamsE --------------------------
	.section	.text._ZN7cutlass6KernelINS_4gemm6kernel4GemmINS1_11threadblock12MmaPipelinedINS1_9GemmShapeILi128ELi256ELi64EEENS_9transform11threadblock22PredicatedTileIteratorINS_11MatrixShapeILi128ELi64EEEaNS_6layout8RowMajorELi1ENS8_29PitchLinearWarpRakedThreadMapINS_16PitchLinearShapeILi64ELi128EEELi256ENSG_ILi4ELi8EEELi16EEELi16ELb0ENSD_9NoPermuteEEENS9_19RegularTileIteratorISC_aNSD_37RowMajorTensorOpMultiplicandCrosswiseILi8ELi64EEELi0ESJ_Li16EEENSA_INSB_ILi64ELi256EEEaNSD_11ColumnMajorELi0ENSF_INSG_ILi64ELi256EEELi256ESI_Li16EEELi16ELb0ESK_EENSM_ISQ_aNSD_40ColumnMajorTensorOpMultiplicandCrosswiseILi8ELi64EEELi1EST_Li16EEEiSE_NS4_9MmaPolicyINS1_4warp11MmaTensorOpINS6_ILi64ELi64ELi64EEEaSO_aSW_iSE_NSZ_17MmaTensorOpPolicyINS_4arch3MmaINS6_ILi8ELi8ELi16EEELi32EaSE_aSR_iSE_NS13_21OpMultiplyAddSaturateEEENSB_ILi1ELi1EEEEELi1ELb0EbEENSB_ILi0ELi0EEES1B_Li1EEENS_21NumericArrayConverterIaaLi32ELNS_15FloatRoundStyleE2ENS8_6thread14UnaryTransform8IdentityEEENS1D_IaaLi64ELS1E_2ES1H_EEbEENS_8epilogue11threadblock8EpilogueIS7_S1A_Li1ENS1M_22PredicatedTileIteratorINS1M_26OutputTileOptimalThreadMapINS1M_15OutputTileShapeILi256ELi8ELi2ELi1ELi1EEENS1Q_ILi1ELi8ELi1ELi1ELi8EEELi256ELi4ELi32EEEiLb0ESK_Lb0EEENS1L_4warp24FragmentIteratorTensorOpIS11_S15_iNS_5ArrayIiLi2ELb1EEESE_EENS1V_20TileIteratorTensorOpIS11_S15_iSE_EENS1M_18SharedLoadIteratorINS1T_18CompactedThreadMapEiLi16EEENS1L_6thread17LinearCombinationIiLi4EiiLNS25_9ScaleType4KindE0ELS1E_2EiEENSB_ILi0ELi8EEELi1ELi1EEENS4_30GemmIdentityThreadblockSwizzleILi1EEELb0EEEEEvNT_6ParamsE,"ax",@progbits
	.sectioninfo	@"SHI_REGISTERS=208"
	.align	128
.text._ZN7cutlass6KernelINS_4gemm6kernel4GemmINS1_11threadblock12MmaPipelinedINS1_9GemmShapeILi128ELi256ELi64EEENS_9transform11threadblock22PredicatedTileIteratorINS_11MatrixShapeILi128ELi64EEEaNS_6layout8RowMajorELi1ENS8_29PitchLinearWarpRakedThreadMapINS_16PitchLinearShapeILi64ELi128EEELi256ENSG_ILi4ELi8EEELi16EEELi16ELb0ENSD_9NoPermuteEEENS9_19RegularTileIteratorISC_aNSD_37RowMajorTensorOpMultiplicandCrosswiseILi8ELi64EEELi0ESJ_Li16EEENSA_INSB_ILi64ELi256EEEaNSD_11ColumnMajorELi0ENSF_INSG_ILi64ELi256EEELi256ESI_Li16EEELi16ELb0ESK_EENSM_ISQ_aNSD_40ColumnMajorTensorOpMultiplicandCrosswiseILi8ELi64EEELi1EST_Li16EEEiSE_NS4_9MmaPolicyINS1_4warp11MmaTensorOpINS6_ILi64ELi64ELi64EEEaSO_aSW_iSE_NSZ_17MmaTensorOpPolicyINS_4arch3MmaINS6_ILi8ELi8ELi16EEELi32EaSE_aSR_iSE_NS13_21OpMultiplyAddSaturateEEENSB_ILi1ELi1EEEEELi1ELb0EbEENSB_ILi0ELi0EEES1B_Li1EEENS_21NumericArrayConverterIaaLi32ELNS_15FloatRoundStyleE2ENS8_6thread14UnaryTransform8IdentityEEENS1D_IaaLi64ELS1E_2ES1H_EEbEENS_8epilogue11threadblock8EpilogueIS7_S1A_Li1ENS1M_22PredicatedTileIteratorINS1M_26OutputTileOptimalThreadMapINS1M_15OutputTileShapeILi256ELi8ELi2ELi1ELi1EEENS1Q_ILi1ELi8ELi1ELi1ELi8EEELi256ELi4ELi32EEEiLb0ESK_Lb0EEENS1L_4warp24FragmentIteratorTensorOpIS11_S15_iNS_5ArrayIiLi2ELb1EEESE_EENS1V_20TileIteratorTensorOpIS11_S15_iSE_EENS1M_18SharedLoadIteratorINS1T_18CompactedThreadMapEiLi16EEENS1L_6thread17LinearCombinationIiLi4EiiLNS25_9ScaleType4KindE0ELS1E_2EiEENSB_ILi0ELi8EEELi1ELi1EEENS4_30GemmIdentityThreadblockSwizzleILi1EEELb0EEEEEvNT_6ParamsE:
        .type           _ZN7cutlass6KernelINS_4gemm6kernel4GemmINS1_11threadblock12MmaPipelinedINS1_9GemmShapeILi128ELi256ELi64EEENS_9transform11threadblock22PredicatedTileIteratorINS_11MatrixShapeILi128ELi64EEEaNS_6layout8RowMajorELi1ENS8_29PitchLinearWarpRakedThreadMapINS_16PitchLinearShapeILi64ELi128EEELi256ENSG_ILi4ELi8EEELi16EEELi16ELb0ENSD_9NoPermuteEEENS9_19RegularTileIteratorISC_aNSD_37RowMajorTensorOpMultiplicandCrosswiseILi8ELi64EEELi0ESJ_Li16EEENSA_INSB_ILi64ELi256EEEaNSD_11ColumnMajorELi0ENSF_INSG_ILi64ELi256EEELi256ESI_Li16EEELi16ELb0ESK_EENSM_ISQ_aNSD_40ColumnMajorTensorOpMultiplicandCrosswiseILi8ELi64EEELi1EST_Li16EEEiSE_NS4_9MmaPolicyINS1_4warp11MmaTensorOpINS6_ILi64ELi64ELi64EEEaSO_aSW_iSE_NSZ_17MmaTensorOpPolicyINS_4arch3MmaINS6_ILi8ELi8ELi16EEELi32EaSE_aSR_iSE_NS13_21OpMultiplyAddSaturateEEENSB_ILi1ELi1EEEEELi1ELb0EbEENSB_ILi0ELi0EEES1B_Li1EEENS_21NumericArrayConverterIaaLi32ELNS_15FloatRoundStyleE2ENS8_6thread14UnaryTransform8IdentityEEENS1D_IaaLi64ELS1E_2ES1H_EEbEENS_8epilogue11threadblock8EpilogueIS7_S1A_Li1ENS1M_22PredicatedTileIteratorINS1M_26OutputTileOptimalThreadMapINS1M_15OutputTileShapeILi256ELi8ELi2ELi1ELi1EEENS1Q_ILi1ELi8ELi1ELi1ELi8EEELi256ELi4ELi32EEEiLb0ESK_Lb0EEENS1L_4warp24FragmentIteratorTensorOpIS11_S15_iNS_5ArrayIiLi2ELb1EEESE_EENS1V_20TileIteratorTensorOpIS11_S15_iSE_EENS1M_18SharedLoadIteratorINS1T_18CompactedThreadMapEiLi16EEENS1L_6thread17LinearCombinationIiLi4EiiLNS25_9ScaleType4KindE0ELS1E_2EiEENSB_ILi0ELi8EEELi1ELi1EEENS4_30GemmIdentityThreadblockSwizzleILi1EEELb0EEEEEvNT_6ParamsE,@function
        .size           _ZN7cutlass6KernelINS_4gemm6kernel4GemmINS1_11threadblock12MmaPipelinedINS1_9GemmShapeILi128ELi256ELi64EEENS_9transform11threadblock22PredicatedTileIteratorINS_11MatrixShapeILi128ELi64EEEaNS_6layout8RowMajorELi1ENS8_29PitchLinearWarpRakedThreadMapINS_16PitchLinearShapeILi64ELi128EEELi256ENSG_ILi4ELi8EEELi16EEELi16ELb0ENSD_9NoPermuteEEENS9_19RegularTileIteratorISC_aNSD_37RowMajorTensorOpMultiplicandCrosswiseILi8ELi64EEELi0ESJ_Li16EEENSA_INSB_ILi64ELi256EEEaNSD_11ColumnMajorELi0ENSF_INSG_ILi64ELi256EEELi256ESI_Li16EEELi16ELb0ESK_EENSM_ISQ_aNSD_40ColumnMajorTensorOpMultiplicandCrosswiseILi8ELi64EEELi1EST_Li16EEEiSE_NS4_9MmaPolicyINS1_4warp11MmaTensorOpINS6_ILi64ELi64ELi64EEEaSO_aSW_iSE_NSZ_17MmaTensorOpPolicyINS_4arch3MmaINS6_ILi8ELi8ELi16EEELi32EaSE_aSR_iSE_NS13_21OpMultiplyAddSaturateEEENSB_ILi1ELi1EEEEELi1ELb0EbEENSB_ILi0ELi0EEES1B_Li1EEENS_21NumericArrayConverterIaaLi32ELNS_15FloatRoundStyleE2ENS8_6thread14UnaryTransform8IdentityEEENS1D_IaaLi64ELS1E_2ES1H_EEbEENS_8epilogue11threadblock8EpilogueIS7_S1A_Li1ENS1M_22PredicatedTileIteratorINS1M_26OutputTileOptimalThreadMapINS1M_15OutputTileShapeILi256ELi8ELi2ELi1ELi1EEENS1Q_ILi1ELi8ELi1ELi1ELi8EEELi256ELi4ELi32EEEiLb0ESK_Lb0EEENS1L_4warp24FragmentIteratorTensorOpIS11_S15_iNS_5ArrayIiLi2ELb1EEESE_EENS1V_20TileIteratorTensorOpIS11_S15_iSE_EENS1M_18SharedLoadIteratorINS1T_18CompactedThreadMapEiLi16EEENS1L_6thread17LinearCombinationIiLi4EiiLNS25_9ScaleType4KindE0ELS1E_2EiEENSB_ILi0ELi8EEELi1ELi1EEENS4_30GemmIdentityThreadblockSwizzleILi1EEELb0EEEEEvNT_6ParamsE,(.L_x_31 - _ZN7cutlass6KernelINS_4gemm6kernel4GemmINS1_11threadblock12MmaPipelinedINS1_9GemmShapeILi128ELi256ELi64EEENS_9transform11threadblock22PredicatedTileIteratorINS_11MatrixShapeILi128ELi64EEEaNS_6layout8RowMajorELi1ENS8_29PitchLinearWarpRakedThreadMapINS_16PitchLinearShapeILi64ELi128EEELi256ENSG_ILi4ELi8EEELi16EEELi16ELb0ENSD_9NoPermuteEEENS9_19RegularTileIteratorISC_aNSD_37RowMajorTensorOpMultiplicandCrosswiseILi8ELi64EEELi0ESJ_Li16EEENSA_INSB_ILi64ELi256EEEaNSD_11ColumnMajorELi0ENSF_INSG_ILi64ELi256EEELi256ESI_Li16EEELi16ELb0ESK_EENSM_ISQ_aNSD_40ColumnMajorTensorOpMultiplicandCrosswiseILi8ELi64EEELi1EST_Li16EEEiSE_NS4_9MmaPolicyINS1_4warp11MmaTensorOpINS6_ILi64ELi64ELi64EEEaSO_aSW_iSE_NSZ_17MmaTensorOpPolicyINS_4arch3MmaINS6_ILi8ELi8ELi16EEELi32EaSE_aSR_iSE_NS13_21OpMultiplyAddSaturateEEENSB_ILi1ELi1EEEEELi1ELb0EbEENSB_ILi0ELi0EEES1B_Li1EEENS_21NumericArrayConverterIaaLi32ELNS_15FloatRoundStyleE2ENS8_6thread14UnaryTransform8IdentityEEENS1D_IaaLi64ELS1E_2ES1H_EEbEENS_8epilogue11threadblock8EpilogueIS7_S1A_Li1ENS1M_22PredicatedTileIteratorINS1M_26OutputTileOptimalThreadMapINS1M_15OutputTileShapeILi256ELi8ELi2ELi1ELi1EEENS1Q_ILi1ELi8ELi1ELi1ELi8EEELi256ELi4ELi32EEEiLb0ESK_Lb0EEENS1L_4warp24FragmentIteratorTensorOpIS11_S15_iNS_5ArrayIiLi2ELb1EEESE_EENS1V_20TileIteratorTensorOpIS11_S15_iSE_EENS1M_18SharedLoadIteratorINS1T_18CompactedThreadMapEiLi16EEENS1L_6thread17LinearCombinationIiLi4EiiLNS25_9ScaleType4KindE0ELS1E_2EiEENSB_ILi0ELi8EEELi1ELi1EEENS4_30GemmIdentityThreadblockSwizzleILi1EEELb0EEEEEvNT_6ParamsE)
        .other          _ZN7cutlass6KernelINS_4gemm6kernel4GemmINS1_11threadblock12MmaPipelinedINS1_9GemmShapeILi128ELi256ELi64EEENS_9transform11threadblock22PredicatedTileIteratorINS_11MatrixShapeILi128ELi64EEEaNS_6layout8RowMajorELi1ENS8_29PitchLinearWarpRakedThreadMapINS_16PitchLinearShapeILi64ELi128EEELi256ENSG_ILi4ELi8EEELi16EEELi16ELb0ENSD_9NoPermuteEEENS9_19RegularTileIteratorISC_aNSD_37RowMajorTensorOpMultiplicandCrosswiseILi8ELi64EEELi0ESJ_Li16EEENSA_INSB_ILi64ELi256EEEaNSD_11ColumnMajorELi0ENSF_INSG_ILi64ELi256EEELi256ESI_Li16EEELi16ELb0ESK_EENSM_ISQ_aNSD_40ColumnMajorTensorOpMultiplicandCrosswiseILi8ELi64EEELi1EST_Li16EEEiSE_NS4_9MmaPolicyINS1_4warp11MmaTensorOpINS6_ILi64ELi64ELi64EEEaSO_aSW_iSE_NSZ_17MmaTensorOpPolicyINS_4arch3MmaINS6_ILi8ELi8ELi16EEELi32EaSE_aSR_iSE_NS13_21OpMultiplyAddSaturateEEENSB_ILi1ELi1EEEEELi1ELb0EbEENSB_ILi0ELi0EEES1B_Li1EEENS_21NumericArrayConverterIaaLi32ELNS_15FloatRoundStyleE2ENS8_6thread14UnaryTransform8IdentityEEENS1D_IaaLi64ELS1E_2ES1H_EEbEENS_8epilogue11threadblock8EpilogueIS7_S1A_Li1ENS1M_22PredicatedTileIteratorINS1M_26OutputTileOptimalThreadMapINS1M_15OutputTileShapeILi256ELi8ELi2ELi1ELi1EEENS1Q_ILi1ELi8ELi1ELi1ELi8EEELi256ELi4ELi32EEEiLb0ESK_Lb0EEENS1L_4warp24FragmentIteratorTensorOpIS11_S15_iNS_5ArrayIiLi2ELb1EEESE_EENS1V_20TileIteratorTensorOpIS11_S15_iSE_EENS1M_18SharedLoadIteratorINS1T_18CompactedThreadMapEiLi16EEENS1L_6thread17LinearCombinationIiLi4EiiLNS25_9ScaleType4KindE0ELS1E_2EiEENSB_ILi0ELi8EEELi1ELi1EEENS4_30GemmIdentityThreadblockSwizzleILi1EEELb0EEEEEvNT_6ParamsE,@"STO_CUDA_ENTRY STV_DEFAULT"
_ZN7cutlass6KernelINS_4gemm6kernel4GemmINS1_11threadblock12MmaPipelinedINS1_9GemmShapeILi128ELi256ELi64EEENS_9transform11threadblock22PredicatedTileIteratorINS_11MatrixShapeILi128ELi64EEEaNS_6layout8RowMajorELi1ENS8_29PitchLinearWarpRakedThreadMapINS_16PitchLinearShapeILi64ELi128EEELi256ENSG_ILi4ELi8EEELi16EEELi16ELb0ENSD_9NoPermuteEEENS9_19RegularTileIteratorISC_aNSD_37RowMajorTensorOpMultiplicandCrosswiseILi8ELi64EEELi0ESJ_Li16EEENSA_INSB_ILi64ELi256EEEaNSD_11ColumnMajorELi0ENSF_INSG_ILi64ELi256EEELi256ESI_Li16EEELi16ELb0ESK_EENSM_ISQ_aNSD_40ColumnMajorTensorOpMultiplicandCrosswiseILi8ELi64EEELi1EST_Li16EEEiSE_NS4_9MmaPolicyINS1_4warp11MmaTensorOpINS6_ILi64ELi64ELi64EEEaSO_aSW_iSE_NSZ_17MmaTensorOpPolicyINS_4arch3MmaINS6_ILi8ELi8ELi16EEELi32EaSE_aSR_iSE_NS13_21OpMultiplyAddSaturateEEENSB_ILi1ELi1EEEEELi1ELb0EbEENSB_ILi0ELi0EEES1B_Li1EEENS_21NumericArrayConverterIaaLi32ELNS_15FloatRoundStyleE2ENS8_6thread14UnaryTransform8IdentityEEENS1D_IaaLi64ELS1E_2ES1H_EEbEENS_8epilogue11threadblock8EpilogueIS7_S1A_Li1ENS1M_22PredicatedTileIteratorINS1M_26OutputTileOptimalThreadMapINS1M_15OutputTileShapeILi256ELi8ELi2ELi1ELi1EEENS1Q_ILi1ELi8ELi1ELi1ELi8EEELi256ELi4ELi32EEEiLb0ESK_Lb0EEENS1L_4warp24FragmentIteratorTensorOpIS11_S15_iNS_5ArrayIiLi2ELb1EEESE_EENS1V_20TileIteratorTensorOpIS11_S15_iSE_EENS1M_18SharedLoadIteratorINS1T_18CompactedThreadMapEiLi16EEENS1L_6thread17LinearCombinationIiLi4EiiLNS25_9ScaleType4KindE0ELS1E_2EiEENSB_ILi0ELi8EEELi1ELi1EEENS4_30GemmIdentityThreadblockSwizzleILi1EEELb0EEEEEvNT_6ParamsE:
[----:B------:R-:W-:Y:S02]  /*0000*/  MOV R1, c[0x0][0x28] ;  /* 0x00000a0000017a02 */ /* 0x000fe40000000f00 */
[----:B------:R-:W0:Y:S01]  /*0010*/  S2R R2, SR_CTAID.Y ;  /* 0x0000000000027919 */ /* 0x000e220000002600 */
[----:B------:R-:W-:-:S03]  /*0020*/  IMAD.MOV.U32 R0, RZ, RZ, -0x1 ;  /* 0xffffffffff007424 */ /* 0x000fc600078e00ff */
[----:B------:R-:W1:Y:S02]  /*0030*/  S2R R15, SR_CTAID.X ;  /* 0x00000000000f7919 */ /* 0x000e640000002500 */
[----:B------:R-:W-:Y:S02]  /*0040*/  SHF.L.U32 R0, R0, c[0x0][0x178], RZ ;  /* 0x00005e0000007a19 */ /* 0x000fe400000006ff */
[----:B0-----:R-:W-:Y:S02]  /*0050*/  SHF.L.U32 R2, R2, c[0x0][0x178], RZ ;  /* 0x00005e0002027a19 */ /* 0x001fe400000006ff */
[----:B-1----:R-:W-:Y:S02]  /*0060*/  LOP3.LUT R3, R15, R0, RZ, 0x30, !PT ;  /* 0x000000000f037212 */ /* 0x002fe400078e30ff */
[----:B------:R-:W-:-:S03]  /*0070*/  SHF.R.S32.HI R15, RZ, c[0x0][0x178], R15 ;  /* 0x00005e00ff0f7a19 */ /* 0x000fc6000001140f */
[----:B------:R-:W-:-:S05]  /*0080*/  IMAD.IADD R3, R2, 0x1, R3 ;  /* 0x0000000102037824 */ /* 0x000fca00078e0203 */
[----:B------:R-:W-:-:S04]  /*0090*/  ISETP.GE.AND P0, PT, R3, c[0x0][0x170], PT ;  /* 0x00005c0003007a0c */ /* 0x000fc80003f06270 */
[----:B------:R-:W-:-:S12]  /*00a0*/  ISETP.GE.OR P0, PT, R15, c[0x0][0x16c], P0 ;  /* 0x00005b000f007a0c */ /* 0x000fd80000706670 */
[----:B------:R-:W-:Y:S05]  /*00b0*/  @P0 EXIT ;  /* 0x000000000000094d */ /* 0x000fea0003800000 */
[----:B------:R-:W0:Y:S01]  /*00c0*/  S2R R5, SR_CTAID.Z ;  /* 0x0000000000057919 */ /* 0x000e220000002700 */
[----:B------:R-:W-:Y:S01]  /*00d0*/  IMAD.MOV.U32 R13, RZ, RZ, c[0x0][0x190] ;  /* 0x00006400ff0d7624 */ /* 0x000fe200078e00ff */
[----:B------:R-:W-:Y:S01]  /*00e0*/  CS2R R28, SRZ ;  /* 0x00000000001c7805 */ /* 0x000fe2000001ff00 */
[----:B------:R-:W-:Y:S01]  /*00f0*/  IMAD.MOV.U32 R12, RZ, RZ, c[0x0][0x194] ;  /* 0x00006500ff0c7624 */ /* 0x000fe200078e00ff */
[----:B------:R-:W1:Y:S01]  /*0100*/  S2R R2, SR_TID.X ;  /* 0x0000000000027919 */ /* 0x000e620000002100 */
[----:B------:R-:W-:Y:S01]  /*0110*/  CS2R R30, SRZ ;  /* 0x00000000001e7805 */ /* 0x000fe2000001ff00 */
[----:B------:R-:W-:Y:S01]  /*0120*/  IADD3 R13, P3, R13, -c[0x0][0x198], RZ ;  /* 0x800066000d0d7a10 */ /* 0x000fe20007f7e0ff */
[----:B------:R-:W-:Y:S01]  /*0130*/  CS2R R32, SRZ ;  /* 0x0000000000207805 */ /* 0x000fe2000001ff00 */
[----:B------:R-:W-:Y:S01]  /*0140*/  CS2R R34, SRZ ;  /* 0x0000000000227805 */ /* 0x000fe2000001ff00 */
[----:B------:R-:W-:Y:S01]  /*0150*/  ULDC.64 UR4, c[0x0][0x188] ;  /* 0x0000620000047ab9 */ /* 0x000fe20000000a00 */
[----:B------:R-:W-:Y:S01]  /*0160*/  IADD3.X R12, R12, ~c[0x0][0x19c], RZ, P3, !PT ;  /* 0x800067000c0c7a10 */ /* 0x000fe20001ffe4ff */
[----:B0-----:R-:W-:Y:S01]  /*0170*/  IMAD R5, R5, c[0x0][0x2b0], RZ ;  /* 0x0000ac0005057a24 */ /* 0x001fe200078e02ff */
[----:B-1----:R-:W-:-:S04]  /*0180*/  SHF.R.S32.HI R9, RZ, 0x1f, R2 ;  /* 0x0000001fff097819 */ /* 0x002fc80000011402 */
[----:B------:R-:W-:Y:S02]  /*0190*/  IADD3 R11, R5, c[0x0][0x2b0], RZ ;  /* 0x0000ac00050b7a10 */ /* 0x000fe40007ffe0ff */
[----:B------:R-:W-:Y:S02]  /*01a0*/  LEA.HI R9, R9, R2, RZ, 0x5 ;  /* 0x0000000209097211 */ /* 0x000fe400078f28ff */
[----:B------:R-:W-:Y:S02]  /*01b0*/  IMNMX R11, R11, c[0x0][0x168], PT ;  /* 0x00005a000b0b7a17 */ /* 0x000fe40003800200 */
[----:B------:R-:W-:Y:S02]  /*01c0*/  LOP3.LUT R7, R9, 0xffffffe0, RZ, 0xc0, !PT ;  /* 0xffffffe009077812 */ /* 0x000fe400078ec0ff */
[----:B------:R-:W-:Y:S01]  /*01d0*/  SHF.R.S32.HI R9, RZ, 0x5, R9 ;  /* 0x00000005ff097819 */ /* 0x000fe20000011409 */
[----:B------:R-:W-:Y:S02]  /*01e0*/  IMAD.IADD R151, R11, 0x1, -R5 ;  /* 0x000000010b977824 */ /* 0x000fe400078e0a05 */
[----:B------:R-:W-:-:S02]  /*01f0*/  IMAD.IADD R7, R2, 0x1, -R7 ;  /* 0x0000000102077824 */ /* 0x000fc400078e0a07 */
[----:B------:R-:W-:Y:S01]  /*0200*/  IMAD.SHL.U32 R9, R9, 0x10, RZ ;  /* 0x0000001009097824 */ /* 0x000fe200078e00ff */
[----:B------:R-:W-:Y:S02]  /*0210*/  SHF.R.S32.HI R0, RZ, 0x1f, R151 ;  /* 0x0000001fff007819 */ /* 0x000fe40000011497 */
[----:B------:R-:W-:Y:S02]  /*0220*/  SHF.R.S32.HI R36, RZ, 0x1f, R7 ;  /* 0x0000001fff247819 */ /* 0x000fe40000011407 */
[----:B------:R-:W-:Y:S02]  /*0230*/  LEA.HI R0, R0, R151, RZ, 0x6 ;  /* 0x0000009700007211 */ /* 0x000fe400078f30ff */
[----:B------:R-:W-:Y:S02]  /*0240*/  LEA.HI R36, R36, R7, RZ, 0x2 ;  /* 0x0000000724247211 */ /* 0x000fe400078f10ff */
[----:B------:R-:W-:Y:S02]  /*0250*/  LOP3.LUT R0, R0, 0xffffffc0, RZ, 0xc0, !PT ;  /* 0xffffffc000007812 */ /* 0x000fe400078ec0ff */
[----:B------:R-:W-:-:S02]  /*0260*/  LEA.HI.SX32 R42, R36, R9, 0x1e ;  /* 0x00000009242a7211 */ /* 0x000fc400078ff2ff */
[----:B------:R-:W-:Y:S01]  /*0270*/  LOP3.LUT R36, R36, 0xfffffffc, RZ, 0xc0, !PT ;  /* 0xfffffffc24247812 */ /* 0x000fe200078ec0ff */
[----:B------:R-:W-:Y:S02]  /*0280*/  IMAD.IADD R0, R151, 0x1, -R0 ;  /* 0x0000000197007824 */ /* 0x000fe400078e0a00 */
[----:B------:R-:W-:Y:S02]  /*0290*/  IMAD R15, R15, 0x80, R42 ;  /* 0x000000800f0f7824 */ /* 0x000fe400078e022a */
[----:B------:R-:W-:Y:S01]  /*02a0*/  IMAD.IADD R36, R7, 0x1, -R36 ;  /* 0x0000000107247824 */ /* 0x000fe200078e0a24 */
[----:B------:R-:W-:Y:S01]  /*02b0*/  ISETP.NE.AND P0, PT, R0, RZ, PT ;  /* 0x000000ff0000720c */ /* 0x000fe20003f05270 */
[----:B------:R-:W-:Y:S01]  /*02c0*/  IMAD.IADD R38, R9, 0x1, R42 ;  /* 0x0000000109267824 */ /* 0x000fe200078e022a */
[----:B------:R-:W-:Y:S01]  /*02d0*/  SHF.R.S32.HI R10, RZ, 0x1f, R15 ;  /* 0x0000001fff0a7819 */ /* 0x000fe2000001140f */
[----:B------:R-:W-:Y:S01]  /*02e0*/  IMAD R6, R36, 0x10, R5 ;  /* 0x0000001024067824 */ /* 0x000fe200078e0205 */
[----:B------:R-:W-:Y:S01]  /*02f0*/  SEL R0, R0, 0x40, P0 ;  /* 0x0000004000007807 */ /* 0x000fe20000000000 */
[----:B------:R-:W-:Y:S01]  /*0300*/  IMAD R3, R3, 0x100, R38 ;  /* 0x0000010003037824 */ /* 0x000fe200078e0226 */
[----:B------:R-:W-:Y:S01]  /*0310*/  IADD3 R4, R15, 0x8, RZ ;  /* 0x000000080f047810 */ /* 0x000fe20007ffe0ff */
[----:B------:R-:W-:Y:S01]  /*0320*/  IMAD R10, R10, c[0x0][0x180], RZ ;  /* 0x000060000a0a7a24 */ /* 0x000fe200078e02ff */
[----:B------:R-:W-:Y:S01]  /*0330*/  SHF.R.S32.HI R7, RZ, 0x1f, R6 ;  /* 0x0000001fff077819 */ /* 0x000fe20000011406 */
[----:B------:R-:W-:Y:S01]  /*0340*/  IMAD.IADD R8, R5, 0x1, R0 ;  /* 0x0000000105087824 */ /* 0x000fe200078e0200 */
[----:B------:R-:W-:Y:S01]  /*0350*/  SHF.R.S32.HI R14, RZ, 0x1f, R3 ;  /* 0x0000001fff0e7819 */ /* 0x000fe20000011403 */
[C---:B------:R-:W-:Y:S01]  /*0360*/  IMAD R5, R15.reuse, c[0x0][0x184], R10 ;  /* 0x000061000f057a24 */ /* 0x040fe200078e020a */
[----:B------:R-:W-:Y:S01]  /*0370*/  ISETP.GE.AND P4, PT, R4, c[0x0][0x160], PT ;  /* 0x0000580004007a0c */ /* 0x000fe20003f86270 */
[----:B------:R-:W-:Y:S01]  /*0380*/  IMAD.WIDE.U32 R20, R15, c[0x0][0x180], R6 ;  /* 0x000060000f147a25 */ /* 0x000fe200078e0006 */
[----:B------:R-:W-:-:S02]  /*0390*/  IMNMX R4, R11, R8, PT ;  /* 0x000000080b047217 */ /* 0x000fc40003800200 */
[----:B------:R-:W-:Y:S01]  /*03a0*/  ISETP.GE.AND P3, PT, R3, c[0x0][0x164], PT ;  /* 0x0000590003007a0c */ /* 0x000fe20003f66270 */
[----:B------:R-:W-:Y:S01]  /*03b0*/  IMAD.IADD R5, R21, 0x1, R5 ;  /* 0x0000000115057824 */ /* 0x000fe200078e0205 */
[----:B------:R-:W-:Y:S01]  /*03c0*/  IADD3 R13, P1, P0, R13, c[0x0][0x188], R20 ;  /* 0x000062000d0d7a10 */ /* 0x000fe2000783e014 */
[----:B------:R-:W-:Y:S01]  /*03d0*/  IMAD R14, R14, c[0x0][0x1b0], RZ ;  /* 0x00006c000e0e7a24 */ /* 0x000fe200078e02ff */
[----:B------:R-:W-:Y:S01]  /*03e0*/  IADD3 R20, P2, R20, c[0x0][0x1a0], RZ ;  /* 0x0000680014147a10 */ /* 0x000fe20007f5e0ff */
[C---:B------:R-:W-:Y:S01]  /*03f0*/  IMAD.WIDE.U32 R18, R3.reuse, c[0x0][0x1b0], R6 ;  /* 0x00006c0003127a25 */ /* 0x040fe200078e0006 */
[----:B------:R-:W-:Y:S01]  /*0400*/  IADD3.X R167, R12, c[0x0][0x18c], R5, P1, P0 ;  /* 0x000063000ca77a10 */ /* 0x000fe20000fe0405 */
[----:B------:R-:W-:Y:S01]  /*0410*/  CS2R R8, SRZ ;  /* 0x0000000000087805 */ /* 0x000fe2000001ff00 */
[CC--:B------:R-:W-:Y:S01]  /*0420*/  ISETP.LT.AND P1, PT, R6.reuse, R4.reuse, !P4 ;  /* 0x000000040600720c */ /* 0x0c0fe20006721270 */
[----:B------:R-:W-:Y:S01]  /*0430*/  IMAD R193, R3, c[0x0][0x1b4], R14 ;  /* 0x00006d0003c17a24 */ /* 0x000fe200078e020e */
[----:B------:R-:W-:Y:S01]  /*0440*/  ISETP.GE.AND P5, PT, R15, c[0x0][0x160], PT ;  /* 0x000058000f007a0c */ /* 0x000fe20003fa6270 */
[----:B------:R-:W-:Y:S01]  /*0450*/  CS2R R10, SRZ ;  /* 0x00000000000a7805 */ /* 0x000fe2000001ff00 */
[----:B------:R-:W-:Y:S01]  /*0460*/  IADD3.X R21, R5, c[0x0][0x1a4], RZ, P2, !PT ;  /* 0x0000690005157a10 */ /* 0x000fe200017fe4ff */
[----:B------:R-:W-:Y:S01]  /*0470*/  IMAD.IADD R193, R19, 0x1, R193 ;  /* 0x0000000113c17824 */ /* 0x000fe200078e02c1 */
[----:B------:R-:W-:-:S02]  /*0480*/  ISETP.LT.AND P0, PT, R6, R4, !P3 ;  /* 0x000000040600720c */ /* 0x000fc40005f01270 */
[----:B------:R-:W-:Y:S02]  /*0490*/  IADD3 R22, P2, R18, c[0x0][0x1d0], RZ ;  /* 0x0000740012167a10 */ /* 0x000fe40007f5e0ff */
[----:B------:R-:W-:Y:S02]  /*04a0*/  ISETP.LT.AND P6, PT, R6, R4, !P5 ;  /* 0x000000040600720c */ /* 0x000fe40006fc1270 */
[----:B------:R-:W-:Y:S01]  /*04b0*/  IADD3.X R23, R193, c[0x0][0x1d4], RZ, P2, !PT ;  /* 0x00007500c1177a10 */ /* 0x000fe200017fe4ff */
[----:B------:R0:W2:Y:S01]  /*04c0*/  @P1 LDG.E.LTC128B.128.SYS R8, [R20.64+UR4] ;  /* 0x0000000414081981 */ /* 0x0000a2000c1eed20 */
[C---:B------:R-:W-:Y:S02]  /*04d0*/  IADD3 R7, R3.reuse, 0x8, RZ ;  /* 0x0000000803077810 */ /* 0x040fe40007ffe0ff */
[----:B------:R-:W-:Y:S02]  /*04e0*/  IADD3 R14, P1, R22, c[0x0][0x1b8], RZ ;  /* 0x00006e00160e7a10 */ /* 0x000fe40007f3e0ff */
[----:B------:R-:W-:-:S02]  /*04f0*/  IADD3 R5, R3, 0x10, RZ ;  /* 0x0000001003057810 */ /* 0x000fc40007ffe0ff */
[----:B------:R-:W-:Y:S01]  /*0500*/  ISETP.GE.AND P2, PT, R7, c[0x0][0x164], PT ;  /* 0x0000590007007a0c */ /* 0x000fe20003f46270 */
[----:B------:R1:W3:Y:S01]  /*0510*/  @P0 LDG.E.LTC128B.128.SYS R28, [R22] ;  /* 0x00000000161c0381 */ /* 0x0002e200001eed20 */
[----:B------:R-:W-:Y:S02]  /*0520*/  IADD3.X R15, R23, c[0x0][0x1bc], RZ, P1, !PT ;  /* 0x00006f00170f7a10 */ /* 0x000fe40000ffe4ff */
[----:B------:R-:W-:Y:S01]  /*0530*/  IADD3 R16, P0, R14, c[0x0][0x1b8], RZ ;  /* 0x00006e000e107a10 */ /* 0x000fe20007f1e0ff */
[----:B------:R0:W4:Y:S01]  /*0540*/  @P6 LDG.E.LTC128B.128.SYS R32, [R20] ;  /* 0x0000000014206381 */ /* 0x00012200001eed20 */
[----:B------:R-:W-:Y:S02]  /*0550*/  ISETP.GE.AND P6, PT, R5, c[0x0][0x164], PT ;  /* 0x0000590005007a0c */ /* 0x000fe40003fc6270 */
[CC--:B------:R-:W-:Y:S01]  /*0560*/  ISETP.LT.AND P1, PT, R6.reuse, R4.reuse, !P2 ;  /* 0x000000040600720c */ /* 0x0c0fe20005721270 */
[----:B------:R-:W-:Y:S01]  /*0570*/  CS2R R24, SRZ ;  /* 0x0000000000187805 */ /* 0x000fe2000001ff00 */
[----:B------:R-:W-:Y:S01]  /*0580*/  IADD3.X R17, R15, c[0x0][0x1bc], RZ, P0, !PT ;  /* 0x00006f000f117a10 */ /* 0x000fe200007fe4ff */
[----:B------:R-:W-:Y:S01]  /*0590*/  CS2R R26, SRZ ;  /* 0x00000000001a7805 */ /* 0x000fe2000001ff00 */
[----:B------:R-:W-:Y:S01]  /*05a0*/  ISETP.LT.AND P0, PT, R6, R4, !P6 ;  /* 0x000000040600720c */ /* 0x000fe20007701270 */
[----:B-1----:R-:W-:Y:S01]  /*05b0*/  CS2R R22, SRZ ;  /* 0x0000000000167805 */ /* 0x002fe2000001ff00 */
[----:B0-----:R-:W-:Y:S01]  /*05c0*/  CS2R R20, SRZ ;  /* 0x0000000000147805 */ /* 0x001fe2000001ff00 */
[----:B------:R-:W-:-:S05]  /*05d0*/  IADD3 R3, R3, 0x18, RZ ;  /* 0x0000001803037810 */ /* 0x000fca0007ffe0ff */
[----:B------:R0:W3:Y:S01]  /*05e0*/  @P1 LDG.E.LTC128B.128.SYS R24, [R14] ;  /* 0x000000000e181381 */ /* 0x0000e200001eed20 */
[----:B------:R-:W-:-:S03]  /*05f0*/  ISETP.GE.AND P1, PT, R3, c[0x0][0x164], PT ;  /* 0x0000590003007a0c */ /* 0x000fc60003f26270 */
[----:B------:R1:W3:Y:S01]  /*0600*/  @P0 LDG.E.LTC128B.128.SYS R20, [R16] ;  /* 0x0000000010140381 */ /* 0x0002e200001eed20 */
[----:B------:R-:W-:Y:S02]  /*0610*/  ISETP.LT.AND P0, PT, R6, R4, !P1 ;  /* 0x000000040600720c */ /* 0x000fe40004f01270 */
[----:B------:R-:W-:Y:S01]  /*0620*/  CS2R R4, SRZ ;  /* 0x0000000000047805 */ /* 0x000fe2000001ff00 */
[----:B------:R-:W-:Y:S01]  /*0630*/  CS2R R6, SRZ ;  /* 0x0000000000067805 */ /* 0x000fe2000001ff00 */
[----:B------:R-:W-:-:S08]  /*0640*/  ULDC.64 UR4, c[0x0][0x1b8] ;  /* 0x00006e0000047ab9 */ /* 0x000fd00000000a00 */
[----:B------:R1:W3:Y:S01]  /*0650*/  @P0 LDG.E.LTC128B.128.SYS R4, [R16.64+UR4] ;  /* 0x0000000410040981 */ /* 0x0002e2000c1eed20 */
[----:B------:R-:W-:Y:S01]  /*0660*/  SHF.R.U32.HI R3, RZ, 0x5, R2 ;  /* 0x00000005ff037819 */ /* 0x000fe20000011602 */
[C---:B------:R-:W-:Y:S01]  /*0670*/  IMAD.SHL.U32 R12, R2.reuse, 0x4, RZ ;  /* 0x00000004020c7824 */ /* 0x040fe200078e00ff */
[C---:B0-----:R-:W-:Y:S01]  /*0680*/  LOP3.LUT R15, R2.reuse, 0x6, RZ, 0xc0, !PT ;  /* 0x00000006020f7812 */ /* 0x041fe200078ec0ff */
[----:B------:R-:W-:-:S03]  /*0690*/  IMAD.SHL.U32 R2, R2, 0x8, RZ ;  /* 0x0000000802027824 */ /* 0x000fc600078e00ff */
[----:B------:R-:W-:Y:S02]  /*06a0*/  LOP3.LUT R12, R12, 0x4, RZ, 0xc0, !PT ;  /* 0x000000040c0c7812 */ /* 0x000fe400078ec0ff */
[----:B------:R-:W0:Y:S02]  /*06b0*/  SHFL.IDX PT, R3, R3, RZ, 0x1f ;  /* 0x00001fff03037589 */ /* 0x000e2400000e0000 */
[----:B------:R-:W-:Y:S02]  /*06c0*/  LEA.HI R12, R15, R12, RZ, 0x1f ;  /* 0x0000000c0f0c7211 */ /* 0x000fe400078ff8ff */
[----:B------:R-:W-:Y:S02]  /*06d0*/  LOP3.LUT R15, R2, 0xf0, RZ, 0xc0, !PT ;  /* 0x000000f0020f7812 */ /* 0x000fe400078ec0ff */
[----:B------:R-:W-:Y:S02]  /*06e0*/  IADD3 R40, R42, 0x8, RZ ;  /* 0x000000082a287810 */ /* 0x000fe40007ffe0ff */
[----:B-1----:R-:W-:Y:S01]  /*06f0*/  IADD3 R16, R38, 0x8, RZ ;  /* 0x0000000826107810 */ /* 0x002fe20007ffe0ff */
[----:B------:R-:W-:Y:S01]  /*0700*/  IMAD.IADD R164, R12, 0x1, R15 ;  /* 0x000000010ca47824 */ /* 0x000fe200078e020f */
[----:B------:R-:W-:-:S02]  /*0710*/  LEA.HI R12, R42, R42, RZ, 0x1 ;  /* 0x0000002a2a0c7211 */ /* 0x000fc400078f08ff */
[----:B------:R-:W-:Y:S02]  /*0720*/  LEA.HI R2, R40, R40, RZ, 0x1 ;  /* 0x0000002828027211 */ /* 0x000fe400078f08ff */
[----:B------:R-:W-:Y:S02]  /*0730*/  LEA.HI R17, R38, R38, RZ, 0x1 ;  /* 0x0000002626117211 */ /* 0x000fe400078f08ff */
[----:B------:R-:W-:Y:S02]  /*0740*/  LEA.HI R14, R16, R16, RZ, 0x1 ;  /* 0x00000010100e7211 */ /* 0x000fe400078f08ff */
[----:B------:R-:W-:Y:S02]  /*0750*/  LOP3.LUT R37, R12, 0x3ffffffe, RZ, 0xc0, !PT ;  /* 0x3ffffffe0c257812 */ /* 0x000fe400078ec0ff */
[----:B------:R-:W-:Y:S02]  /*0760*/  LOP3.LUT R19, R2, 0x3ffffffe, RZ, 0xc0, !PT ;  /* 0x3ffffffe02137812 */ /* 0x000fe400078ec0ff */
[----:B------:R-:W-:Y:S01]  /*0770*/  LOP3.LUT R41, R17, 0x3ffffffe, RZ, 0xc0, !PT ;  /* 0x3ffffffe11297812 */ /* 0x000fe200078ec0ff */
[----:B------:R-:W-:Y:S01]  /*0780*/  IMAD.IADD R37, R42, 0x1, -R37 ;  /* 0x000000012a257824 */ /* 0x000fe200078e0a25 */
[----:B------:R-:W-:Y:S01]  /*0790*/  LOP3.LUT R15, R14, 0x3ffffffe, RZ, 0xc0, !PT ;  /* 0x3ffffffe0e0f7812 */ /* 0x000fe200078ec0ff */
[----:B------:R-:W-:-:S02]  /*07a0*/  IMAD.IADD R19, R40, 0x1, -R19 ;  /* 0x0000000128137824 */ /* 0x000fc400078e0a13 */
[----:B------:R-:W-:Y:S02]  /*07b0*/  IMAD.IADD R41, R38, 0x1, -R41 ;  /* 0x0000000126297824 */ /* 0x000fe400078e0a29 */
[----:B------:R-:W-:Y:S02]  /*07c0*/  IMAD.IADD R15, R16, 0x1, -R15 ;  /* 0x00000001100f7824 */ /* 0x000fe400078e0a0f */
[--C-:B------:R-:W-:Y:S01]  /*07d0*/  IMAD R150, R37, 0x4, R36.reuse ;  /* 0x0000000425967824 */ /* 0x100fe200078e0224 */
[----:B0-----:R0:W1:Y:S01]  /*07e0*/  R2UR UR4, R3 ;  /* 0x00000000030473c2 */ /* 0x00106200000e0000 */
[----:B------:R-:W-:Y:S01]  /*07f0*/  IMAD R41, R41, 0x4, R36 ;  /* 0x0000000429297824 */ /* 0x000fe200078e0224 */
[----:B------:R-:W-:Y:S01]  /*0800*/  SHF.R.S32.HI R39, RZ, 0x1, R12 ;  /* 0x00000001ff277819 */ /* 0x000fe2000001140c */
[--C-:B------:R-:W-:Y:S01]  /*0810*/  IMAD R15, R15, 0x4, R36.reuse ;  /* 0x000000040f0f7824 */ /* 0x100fe200078e0224 */
[----:B0-----:R-:W-:Y:S01]  /*0820*/  IADD3 R3, P0, R18, c[0x0][0x1b8], RZ ;  /* 0x00006e0012037a10 */ /* 0x001fe20007f1e0ff */
[----:B------:R-:W-:Y:S01]  /*0830*/  IMAD R18, R19, 0x4, R36 ;  /* 0x0000000413127824 */ /* 0x000fe200078e0224 */
[----:B------:R-:W-:-:S02]  /*0840*/  SHF.R.S32.HI R36, RZ, 0x1f, R12 ;  /* 0x0000001fff247819 */ /* 0x000fc4000001140c */
[----:B------:R-:W-:Y:S02]  /*0850*/  SHF.R.S32.HI R19, RZ, 0x1f, R150 ;  /* 0x0000001fff137819 */ /* 0x000fe40000011496 */
[----:B------:R-:W-:Y:S02]  /*0860*/  SEL R16, RZ, 0xffffffff, P2 ;  /* 0xffffffffff107807 */ /* 0x000fe40001000000 */
[----:B------:R-:W-:Y:S02]  /*0870*/  LEA.HI R36, R36, R39, RZ, 0x2 ;  /* 0x0000002724247211 */ /* 0x000fe400078f10ff */
[----:B------:R-:W-:Y:S01]  /*0880*/  LEA.HI R19, R19, R150, RZ, 0x2 ;  /* 0x0000009613137211 */ /* 0x000fe200078f10ff */
[----:B------:R-:W-:Y:S01]  /*0890*/  IMAD.SHL.U32 R37, R16, 0x2, RZ ;  /* 0x0000000210257824 */ /* 0x000fe200078e00ff */
[----:B------:R-:W-:Y:S02]  /*08a0*/  SEL R130, RZ, 0x1, P3 ;  /* 0x00000001ff827807 */ /* 0x000fe40001800000 */
[----:B------:R-:W-:-:S02]  /*08b0*/  LOP3.LUT R36, R36, 0xffffffc, RZ, 0xc0, !PT ;  /* 0x0ffffffc24247812 */ /* 0x000fc400078ec0ff */
[----:B------:R-:W-:Y:S01]  /*08c0*/  LOP3.LUT R19, R19, 0xfffffffc, RZ, 0xc0, !PT ;  /* 0xfffffffc13137812 */ /* 0x000fe200078ec0ff */
[----:B------:R-:W-:Y:S01]  /*08d0*/  IMAD.MOV.U32 R16, RZ, RZ, c[0x0][0x1c0] ;  /* 0x00007000ff107624 */ /* 0x000fe200078e00ff */
[----:B------:R-:W-:Y:S02]  /*08e0*/  SHF.R.S32.HI R149, RZ, 0x1, R2 ;  /* 0x00000001ff957819 */ /* 0x000fe40000011402 */
[----:B------:R-:W-:Y:S01]  /*08f0*/  LOP3.LUT R130, R37, 0x2, R130, 0xe2, !PT ;  /* 0x0000000225827812 */ /* 0x000fe200078ee282 */
[----:B------:R-:W-:Y:S01]  /*0900*/  IMAD.IADD R37, R39, 0x1, -R36 ;  /* 0x0000000127257824 */ /* 0x000fe200078e0a24 */
[----:B------:R-:W-:Y:S01]  /*0910*/  SHF.R.S32.HI R2, RZ, 0x1f, R2 ;  /* 0x0000001fff027819 */ /* 0x000fe20000011402 */
[----:B------:R-:W-:Y:S01]  /*0920*/  IMAD.IADD R150, R150, 0x1, -R19 ;  /* 0x0000000196967824 */ /* 0x000fe200078e0a13 */
[----:B------:R-:W-:Y:S01]  /*0930*/  IADD3.X R193, R193, c[0x0][0x1bc], RZ, P0, !PT ;  /* 0x00006f00c1c17a10 */ /* 0x000fe200007fe4ff */
[----:B------:R-:W-:Y:S01]  /*0940*/  IMAD.MOV.U32 R12, RZ, RZ, c[0x0][0x1c4] ;  /* 0x00007100ff0c7624 */ /* 0x000fe200078e00ff */
[----:B------:R-:W-:-:S02]  /*0950*/  IADD3 R16, P2, R16, -c[0x0][0x1c8], RZ ;  /* 0x8000720010107a10 */ /* 0x000fc40007f5e0ff */
[----:B------:R-:W-:Y:S02]  /*0960*/  IADD3 R3, P0, R3, c[0x0][0x1b8], RZ ;  /* 0x00006e0003037a10 */ /* 0x000fe40007f1e0ff */
[----:B------:R-:W-:Y:S02]  /*0970*/  LEA.HI R2, R2, R149, RZ, 0x2 ;  /* 0x0000009502027211 */ /* 0x000fe400078f10ff */
[----:B------:R-:W-:Y:S02]  /*0980*/  LOP3.LUT R150, R150, R37, RZ, 0x3c, !PT ;  /* 0x0000002596967212 */ /* 0x000fe400078e3cff */
[----:B------:R-:W-:Y:S02]  /*0990*/  IADD3.X R12, R12, ~c[0x0][0x1cc], RZ, P2, !PT ;  /* 0x800073000c0c7a10 */ /* 0x000fe400017fe4ff */
[----:B------:R-:W-:Y:S02]  /*09a0*/  IADD3.X R193, R193, c[0x0][0x1bc], RZ, P0, !PT ;  /* 0x00006f00c1c17a10 */ /* 0x000fe400007fe4ff */
[----:B------:R-:W-:-:S02]  /*09b0*/  IADD3 R3, P2, P0, R16, c[0x0][0x1b8], R3 ;  /* 0x00006e0010037a10 */ /* 0x000fc4000785e003 */
[----:B------:R-:W-:Y:S01]  /*09c0*/  LOP3.LUT R2, R2, 0xffffffc, RZ, 0xc0, !PT ;  /* 0x0ffffffc02027812 */ /* 0x000fe200078ec0ff */
[----:B------:R-:W-:Y:S01]  /*09d0*/  IMAD.IADD R150, R19, 0x1, R150 ;  /* 0x0000000113967824 */ /* 0x000fe200078e0296 */
[----:B------:R-:W-:Y:S02]  /*09e0*/  SHF.R.S32.HI R148, RZ, 0x1, R17 ;  /* 0x00000001ff947819 */ /* 0x000fe40000011411 */
[----:B------:R-:W-:Y:S01]  /*09f0*/  IADD3.X R193, R12, c[0x0][0x1bc], R193, P2, P0 ;  /* 0x00006f000cc17a10 */ /* 0x000fe200017e04c1 */
[----:B------:R-:W-:Y:S01]  /*0a00*/  IMAD.IADD R37, R149, 0x1, -R2 ;  /* 0x0000000195257824 */ /* 0x000fe200078e0a02 */
[----:B------:R-:W-:Y:S02]  /*0a10*/  SHF.R.S32.HI R19, RZ, 0x1f, R18 ;  /* 0x0000001fff137819 */ /* 0x000fe40000011412 */
[----:B------:R-:W-:Y:S02]  /*0a20*/  SHF.R.S32.HI R17, RZ, 0x1f, R17 ;  /* 0x0000001fff117819 */ /* 0x000fe40000011411 */
[----:B------:R-:W-:-:S02]  /*0a30*/  SHF.R.S32.HI R131, RZ, 0x1, R14 ;  /* 0x00000001ff837819 */ /* 0x000fc4000001140e */
[----:B------:R-:W-:Y:S02]  /*0a40*/  SHF.R.S32.HI R12, RZ, 0x1f, R41 ;  /* 0x0000001fff0c7819 */ /* 0x000fe40000011429 */
[----:B------:R-:W-:Y:S02]  /*0a50*/  SHF.R.S32.HI R14, RZ, 0x1f, R14 ;  /* 0x0000001fff0e7819 */ /* 0x000fe4000001140e */
[----:B------:R-:W-:Y:S02]  /*0a60*/  SHF.R.S32.HI R2, RZ, 0x1f, R15 ;  /* 0x0000001fff027819 */ /* 0x000fe4000001140f */
[----:B------:R-:W-:Y:S02]  /*0a70*/  LEA.HI R19, R19, R18, RZ, 0x2 ;  /* 0x0000001213137211 */ /* 0x000fe400078f10ff */
[----:B------:R-:W-:Y:S02]  /*0a80*/  LEA.HI R17, R17, R148, RZ, 0x2 ;  /* 0x0000009411117211 */ /* 0x000fe400078f10ff */
[----:B------:R-:W-:-:S02]  /*0a90*/  LEA.HI R12, R12, R41, RZ, 0x2 ;  /* 0x000000290c0c7211 */ /* 0x000fc400078f10ff */
[----:B------:R-:W-:Y:S02]  /*0aa0*/  LEA.HI R14, R14, R131, RZ, 0x2 ;  /* 0x000000830e0e7211 */ /* 0x000fe400078f10ff */
[----:B------:R-:W-:Y:S02]  /*0ab0*/  LEA.HI R2, R2, R15, RZ, 0x2 ;  /* 0x0000000f02027211 */ /* 0x000fe400078f10ff */
[----:B------:R-:W-:Y:S02]  /*0ac0*/  LOP3.LUT R19, R19, 0xfffffffc, RZ, 0xc0, !PT ;  /* 0xfffffffc13137812 */ /* 0x000fe400078ec0ff */
[----:B------:R-:W-:Y:S02]  /*0ad0*/  LOP3.LUT R17, R17, 0xffffffc, RZ, 0xc0, !PT ;  /* 0x0ffffffc11117812 */ /* 0x000fe400078ec0ff */
[----:B------:R-:W-:Y:S02]  /*0ae0*/  LOP3.LUT R12, R12, 0xfffffffc, RZ, 0xc0, !PT ;  /* 0xfffffffc0c0c7812 */ /* 0x000fe400078ec0ff */
[----:B------:R-:W-:-:S02]  /*0af0*/  LOP3.LUT R14, R14, 0xffffffc, RZ, 0xc0, !PT ;  /* 0x0ffffffc0e0e7812 */ /* 0x000fc400078ec0ff */
[----:B------:R-:W-:Y:S01]  /*0b00*/  LOP3.LUT R2, R2, 0xfffffffc, RZ, 0xc0, !PT ;  /* 0xfffffffc02027812 */ /* 0x000fe200078ec0ff */
[----:B------:R-:W-:Y:S02]  /*0b10*/  IMAD.IADD R18, R18, 0x1, -R19 ;  /* 0x0000000112127824 */ /* 0x000fe400078e0a13 */
[----:B------:R-:W-:Y:S02]  /*0b20*/  IMAD.IADD R17, R148, 0x1, -R17 ;  /* 0x0000000194117824 */ /* 0x000fe400078e0a11 */
[----:B------:R-:W-:Y:S01]  /*0b30*/  IMAD.IADD R16, R41, 0x1, -R12 ;  /* 0x0000000129107824 */ /* 0x000fe200078e0a0c */
[----:B-1----:R-:W-:Y:S01]  /*0b40*/  USHF.R.S32.HI UR15, URZ, 0x1f, UR4 ;  /* 0x0000001f3f0f7899 */ /* 0x002fe20008011404 */
[----:B------:R-:W-:Y:S02]  /*0b50*/  IMAD.IADD R14, R131, 0x1, -R14 ;  /* 0x00000001830e7824 */ /* 0x000fe400078e0a0e */
[----:B------:R-:W-:Y:S01]  /*0b60*/  IMAD.IADD R15, R15, 0x1, -R2 ;  /* 0x000000010f0f7824 */ /* 0x000fe200078e0a02 */
[----:B------:R-:W-:Y:S01]  /*0b70*/  LOP3.LUT R18, R18, R37, RZ, 0x3c, !PT ;  /* 0x0000002512127212 */ /* 0x000fe200078e3cff */
[----:B------:R-:W-:Y:S01]  /*0b80*/  ULEA.HI UR15, UR15, UR4, URZ, 0x3 ;  /* 0x000000040f0f7291 */ /* 0x000fe2000f8f183f */
[----:B------:R-:W-:-:S02]  /*0b90*/  LOP3.LUT R17, R16, R17, RZ, 0x3c, !PT ;  /* 0x0000001110117212 */ /* 0x000fc400078e3cff */
[----:B------:R-:W-:Y:S01]  /*0ba0*/  LOP3.LUT R15, R15, R14, RZ, 0x3c, !PT ;  /* 0x0000000e0f0f7212 */ /* 0x000fe200078e3cff */
[----:B------:R-:W-:Y:S01]  /*0bb0*/  IMAD.IADD R18, R19, 0x1, R18 ;  /* 0x0000000113127824 */ /* 0x000fe200078e0212 */
[----:B------:R-:W-:Y:S01]  /*0bc0*/  ULOP3.LUT UR5, UR15, 0xfffffff8, URZ, 0xc0, !UPT ;  /* 0xfffffff80f057892 */ /* 0x000fe2000f8ec03f */
[----:B------:R-:W-:Y:S02]  /*0bd0*/  IMAD.IADD R17, R12, 0x1, R17 ;  /* 0x000000010c117824 */ /* 0x000fe400078e0211 */
[----:B------:R-:W-:Y:S02]  /*0be0*/  IMAD.IADD R16, R2, 0x1, R15 ;  /* 0x0000000102107824 */ /* 0x000fe400078e020f */
[----:B------:R-:W-:Y:S01]  /*0bf0*/  IMAD R150, R39, 0x10, R150 ;  /* 0x0000001027967824 */ /* 0x000fe200078e0296 */
[----:B------:R-:W-:Y:S01]  /*0c00*/  UIADD3 UR4, UR4, -UR5, URZ ;  /* 0x8000000504047290 */ /* 0x000fe2000fffe03f */
[----:B------:R-:W-:Y:S02]  /*0c10*/  IMAD R149, R149, 0x10, R18 ;  /* 0x0000001095957824 */ /* 0x000fe400078e0212 */
[----:B------:R-:W-:-:S02]  /*0c20*/  IMAD R148, R148, 0x10, R17 ;  /* 0x0000001094947824 */ /* 0x000fc400078e0211 */
[----:B------:R-:W-:Y:S01]  /*0c30*/  IMAD R131, R131, 0x10, R16 ;  /* 0x0000001083837824 */ /* 0x000fe200078e0210 */
[----:B------:R-:W-:-:S04]  /*0c40*/  ULEA.HI UR13, UR4, UR4, URZ, 0x1 ;  /* 0x00000004040d7291 */ /* 0x000fc8000f8f083f */
[----:B------:R-:W-:Y:S02]  /*0c50*/  ULOP3.LUT UR14, UR13, 0xfffffffe, URZ, 0xc0, !UPT ;  /* 0xfffffffe0d0e7892 */ /* 0x000fe4000f8ec03f */
[----:B------:R-:W-:Y:S02]  /*0c60*/  USHF.R.S32.HI UR13, URZ, 0x1, UR13 ;  /* 0x000000013f0d7899 */ /* 0x000fe4000801140d */
[----:B------:R-:W-:Y:S01]  /*0c70*/  UIADD3 UR14, UR4, -UR14, URZ ;  /* 0x8000000e040e7290 */ /* 0x000fe2000fffe03f */
[----:B------:R-:W-:-:S03]  /*0c80*/  SEL R15, RZ, 0x8, P1 ;  /* 0x00000008ff0f7807 */ /* 0x000fc60000800000 */
[----:B------:R-:W-:Y:S02]  /*0c90*/  ULEA UR4, UR14, UR5, 0x9 ;  /* 0x000000050e047291 */ /* 0x000fe4000f8e483f */
[----:B------:R-:W-:Y:S01]  /*0ca0*/  ULEA UR5, UR13, UR5, 0x9 ;  /* 0x000000050d057291 */ /* 0x000fe2000f8e483f */
[--C-:B------:R-:W-:Y:S02]  /*0cb0*/  IADD3 R192, P1, P0, R3, c[0x0][0x1d0], R0.reuse ;  /* 0x0000740003c07a10 */ /* 0x100fe4000783e000 */
[----:B------:R-:W-:Y:S02]  /*0cc0*/  SHF.R.S32.HI R14, RZ, 0x1f, R0 ;  /* 0x0000001fff0e7819 */ /* 0x000fe40000011400 */
[C---:B------:R-:W-:Y:S02]  /*0cd0*/  IADD3 R99, R164.reuse, UR4, RZ ;  /* 0x00000004a4637c10 */ /* 0x040fe4000fffe0ff */
[----:B------:R-:W-:Y:S02]  /*0ce0*/  IADD3 R98, R164, UR5, RZ ;  /* 0x00000005a4627c10 */ /* 0x000fe4000fffe0ff */
[----:B------:R-:W-:-:S02]  /*0cf0*/  IADD3.X R193, R193, c[0x0][0x1d4], R14, P1, P0 ;  /* 0x00007500c1c17a10 */ /* 0x000fc40000fe040e */
[----:B------:R-:W-:Y:S01]  /*0d00*/  ISETP.GE.AND P0, PT, R151, 0x1, PT ;  /* 0x000000019700780c */ /* 0x000fe20003f06270 */
[----:B------:R-:W-:Y:S01]  /*0d10*/  IMAD.SHL.U32 R99, R99, 0x10, RZ ;  /* 0x0000001063637824 */ /* 0x000fe200078e00ff */
[----:B------:R-:W-:Y:S01]  /*0d20*/  SEL R12, RZ, 0xffffffff, P4 ;  /* 0xffffffffff0c7807 */ /* 0x000fe20002000000 */
[----:B------:R-:W-:Y:S01]  /*0d30*/  IMAD.SHL.U32 R98, R98, 0x10, RZ ;  /* 0x0000001062627824 */ /* 0x000fe200078e00ff */
[----:B------:R-:W-:Y:S02]  /*0d40*/  SEL R17, RZ, 0x1, P5 ;  /* 0x00000001ff117807 */ /* 0x000fe40002800000 */
[----:B------:R-:W-:Y:S01]  /*0d50*/  SEL R2, RZ, 0x4, P6 ;  /* 0x00000004ff027807 */ /* 0x000fe20003000000 */
[----:B------:R-:W-:Y:S01]  /*0d60*/  IMAD.SHL.U32 R12, R12, 0x2, RZ ;  /* 0x000000020c0c7824 */ /* 0x000fe200078e00ff */
[----:B------:R-:W-:Y:S01]  /*0d70*/  IADD3 R166, P3, P2, R13, c[0x0][0x1a0], R0 ;  /* 0x000068000da67a10 */ /* 0x000fe20007a7e000 */
[----:B------:R-:W-:Y:S02]  /*0d80*/  USHF.R.S32.HI UR15, URZ, 0x3, UR15 ;  /* 0x000000033f0f7899 */ /* 0x000fe4000801140f */
[----:B------:R-:W-:Y:S01]  /*0d90*/  USHF.L.U32 UR13, UR13, 0x5, URZ ;  /* 0x000000050d0d7899 */ /* 0x000fe2000800063f */
[----:B------:R-:W-:Y:S01]  /*0da0*/  LOP3.LUT R0, R12, 0x2, R17, 0xe2, !PT ;  /* 0x000000020c007812 */ /* 0x000fe200078ee211 */
[----:B------:R-:W-:Y:S01]  /*0db0*/  CS2R R18, SRZ ;  /* 0x0000000000127805 */ /* 0x000fe2000001ff00 */
[----:B------:R-:W-:Y:S01]  /*0dc0*/  LOP3.LUT R130, R15, R2, R130, 0xfe, !PT ;  /* 0x000000020f827212 */ /* 0x000fe200078efe82 */
[----:B------:R-:W-:Y:S01]  /*0dd0*/  CS2R R16, SRZ ;  /* 0x0000000000107805 */ /* 0x000fe2000001ff00 */
[----:B------:R-:W-:Y:S01]  /*0de0*/  IADD3.X R167, R167, c[0x0][0x1a4], R14, P3, P2 ;  /* 0x00006900a7a77a10 */ /* 0x000fe20001fe440e */
[----:B------:R-:W-:Y:S01]  /*0df0*/  CS2R R12, SRZ ;  /* 0x00000000000c7805 */ /* 0x000fe2000001ff00 */
        /* <DEDUP_REMOVED lines=41> */
[----:B----4-:R-:W-:Y:S04]  /*1090*/  STS.128 [R150.X16], R32 ;  /* 0x0000002096007388 */ /* 0x010fe8000000cc00 */
[----:B--2---:R0:W-:Y:S04]  /*10a0*/  STS.128 [R149.X16], R8 ;  /* 0x0000000895007388 */ /* 0x0041e8000000cc00 */
[----:B---3--:R-:W-:Y:S04]  /*10b0*/  STS.128 [R148.X16+0x4000], R28 ;  /* 0x0040001c94007388 */ /* 0x008fe8000000cc00 */
[----:B------:R-:W-:Y:S04]  /*10c0*/  STS.128 [R131.X16+0x4000], R24 ;  /* 0x0040001883007388 */ /* 0x000fe8000000cc00 */
[----:B------:R1:W-:Y:S04]  /*10d0*/  STS.128 [R148.X16+0x4800], R20 ;  /* 0x0048001494007388 */ /* 0x0003e8000000cc00 */
[----:B------:R2:W-:Y:S04]  /*10e0*/  STS.128 [R131.X16+0x4800], R4 ;  /* 0x0048000483007388 */ /* 0x0005e8000000cc00 */
[----:B------:R-:W-:Y:S01]  /*10f0*/  BAR.SYNC.DEFER_BLOCKING 0x0 ;  /* 0x0000000000007b1d */ /* 0x000fe20000010000 */
[----:B0-----:R-:W-:Y:S01]  /*1100*/  CS2R R10, SRZ ;  /* 0x00000000000a7805 */ /* 0x001fe2000001ff00 */
[----:B------:R-:W-:Y:S01]  /*1110*/  CS2R R8, SRZ ;  /* 0x0000000000087805 */ /* 0x000fe2000001ff00 */
[----:B-1----:R-:W-:Y:S01]  /*1120*/  CS2R R20, SRZ ;  /* 0x0000000000147805 */ /* 0x002fe2000001ff00 */
[----:B------:R-:W-:Y:S01]  /*1130*/  CS2R R22, SRZ ;  /* 0x0000000000167805 */ /* 0x000fe2000001ff00 */
[----:B------:R-:W-:Y:S01]  /*1140*/  CS2R R24, SRZ ;  /* 0x0000000000187805 */ /* 0x000fe2000001ff00 */
[----:B------:R-:W-:Y:S01]  /*1150*/  CS2R R26, SRZ ;  /* 0x00000000001a7805 */ /* 0x000fe2000001ff00 */
[----:B------:R-:W-:Y:S01]  /*1160*/  CS2R R28, SRZ ;  /* 0x00000000001c7805 */ /* 0x000fe2000001ff00 */
[----:B------:R-:W-:Y:S01]  /*1170*/  CS2R R30, SRZ ;  /* 0x00000000001e7805 */ /* 0x000fe2000001ff00 */
[----:B------:R-:W-:Y:S01]  /*1180*/  CS2R R32, SRZ ;  /* 0x0000000000207805 */ /* 0x000fe2000001ff00 */
[----:B------:R-:W-:Y:S01]  /*1190*/  CS2R R34, SRZ ;  /* 0x0000000000227805 */ /* 0x000fe2000001ff00 */
[----:B--2---:R-:W-:Y:S01]  /*11a0*/  CS2R R6, SRZ ;  /* 0x0000000000067805 */ /* 0x004fe2000001ff00 */
        /* <DEDUP_REMOVED lines=8> */
[----:B------:R-:W0:Y:S08]  /*1230*/  LDSM.16.M88.4 R132, [R99] ;  /* 0x000000006384783b */ /* 0x000e300000000200 */
[----:B------:R-:W1:Y:S08]  /*1240*/  LDSM.16.M88.4 R140, [R99+0x1000] ;  /* 0x00100000638c783b */ /* 0x000e700000000200 */
[----:B------:R-:W2:Y:S08]  /*1250*/  LDSM.16.M88.4 R136, [R98+0x4000] ;  /* 0x004000006288783b */ /* 0x000eb00000000200 */
[----:B------:R3:W0:Y:S02]  /*1260*/  LDSM.16.M88.4 R144, [R98+0x5000] ;  /* 0x005000006290783b */ /* 0x0006240000000200 */
[----:B---3--:R-:W-:Y:S01]  /*1270*/  CS2R R98, SRZ ;  /* 0x0000000000627805 */ /* 0x008fe2000001ff00 */
[----:B------:R-:W-:Y:S05]  /*1280*/  @!P0 BRA `(.L_x_21) ;  /* 0x00001af000008947 */ /* 0x000fea0003800000 */
[----:B------:R-:W-:Y:S01]  /*1290*/  IADD3 R3, R151, 0x3f, RZ ;  /* 0x0000003f97037810 */ /* 0x000fe20007ffe0ff */
[----:B------:R-:W-:Y:S01]  /*12a0*/  IMAD.SHL.U32 R197, R131, 0x10, RZ ;  /* 0x0000001083c57824 */ /* 0x000fe200078e00ff */
[----:B------:R-:W-:Y:S01]  /*12b0*/  ISETP.GT.AND P0, PT, R151, 0x40, PT ;  /* 0x000000409700780c */ /* 0x000fe20003f04270 */
[----:B------:R-:W-:Y:S01]  /*12c0*/  IMAD.SHL.U32 R131, R164, 0x10, RZ ;  /* 0x00000010a4837824 */ /* 0x000fe200078e00ff */
[----:B------:R-:W-:Y:S01]  /*12d0*/  SHF.R.S32.HI R196, RZ, 0x1f, R3 ;  /* 0x0000001fffc47819 */ /* 0x000fe20000011403 */
[----:B------:R-:W-:Y:S01]  /*12e0*/  IMAD.SHL.U32 R200, R150, 0x10, RZ ;  /* 0x0000001096c87824 */ /* 0x000fe200078e00ff */
[----:B------:R-:W-:Y:S01]  /*12f0*/  SEL R195, R130, RZ, P0 ;  /* 0x000000ff82c37207 */ /* 0x000fe20000000000 */
[----:B------:R-:W-:Y:S01]  /*1300*/  IMAD.SHL.U32 R199, R149, 0x10, RZ ;  /* 0x0000001095c77824 */ /* 0x000fe200078e00ff */
[----:B------:R-:W-:Y:S01]  /*1310*/  LEA.HI R196, R196, R3, RZ, 0x6 ;  /* 0x00000003c4c47211 */ /* 0x000fe200078f30ff */
[----:B------:R-:W-:Y:S01]  /*1320*/  IMAD.SHL.U32 R198, R148, 0x10, RZ ;  /* 0x0000001094c67824 */ /* 0x000fe200078e00ff */
[----:B------:R-:W-:Y:S01]  /*1330*/  SEL R194, R0, RZ, P0 ;  /* 0x000000ff00c27207 */ /* 0x000fe20000000000 */
        /* <DEDUP_REMOVED lines=64> */
[C---:B------:R-:W-:Y:S01]  /*1740*/  LOP3.LUT R130, R131.reuse, 0x10, RZ, 0x3c, !PT ;  /* 0x0000001083827812 */ /* 0x040fe200078e3cff */
[----:B------:R-:W-:Y:S01]  /*1750*/  ULEA UR5, UR5, 0x4000, 0x4 ;  /* 0x0000400005057891 */ /* 0x000fe2000f8e203f */
[----:B------:R-:W-:Y:S01]  /*1760*/  LOP3.LUT R0, R131, 0x20, RZ, 0x3c, !PT ;  /* 0x0000002083007812 */ /* 0x000fe200078e3cff */
[----:B------:R-:W-:Y:S01]  /*1770*/  USHF.L.U32 UR4, UR4, 0x4, URZ ;  /* 0x0000000404047899 */ /* 0x000fe2000800063f */
[----:B------:R-:W-:Y:S01]  /*1780*/  SHF.R.S32.HI R196, RZ, 0x6, R196 ;  /* 0x00000006ffc47819 */ /* 0x000fe200000114c4 */
[----:B------:R-:W-:-:S02]  /*1790*/  UMOV UR12, 0x80 ;  /* 0x00000080000c7882 */ /* 0x000fc40000000000 */
[----:B------:R-:W-:Y:S02]  /*17a0*/  UMOV UR11, 0x1 ;  /* 0x00000001000b7882 */ /* 0x000fe40000000000 */
[----:B------:R-:W-:Y:S02]  /*17b0*/  UMOV UR10, 0x80 ;  /* 0x00000080000a7882 */ /* 0x000fe40000000000 */
.L_x_22:
[-C--:B012--5:R-:W5:Y:S01]  /*17c0*/  IMMA.8816.S8.S8.SAT R128, R132.ROW, R136.reuse.COL, R128 ;  /* 0x0000008884807237 */ /* 0x0a7f620000045480 */
[----:B------:R-:W-:Y:S01]  /*17d0*/  LDSM.16.M88.4 R148, [R130+UR4] ;  /* 0x000000048294783b */ /* 0x000fe20008000200 */
[----:B------:R-:W-:Y:S01]  /*17e0*/  CS2R R188, SRZ ;  /* 0x0000000000bc7805 */ /* 0x000fe2000001ff00 */
[C---:B------:R-:W-:Y:S01]  /*17f0*/  LOP3.LUT P0, RZ, R194.reuse, 0x1, RZ, 0xc0, !PT ;  /* 0x00000001c2ff7812 */ /* 0x040fe2000780c0ff */
[-C--:B------:R-:W5:Y:S01]  /*1800*/  IMMA.8816.S8.S8.SAT R126, R133.ROW, R136.reuse.COL, R126 ;  /* 0x00000088857e7237 */ /* 0x080f62000004547e */
[----:B------:R-:W-:Y:S01]  /*1810*/  LOP3.LUT R165, R131, 0x30, RZ, 0x3c, !PT ;  /* 0x0000003083a57812 */ /* 0x000fe200078e3cff */
[----:B------:R-:W-:Y:S01]  /*1820*/  CS2R R190, SRZ ;  /* 0x0000000000be7805 */ /* 0x000fe2000001ff00 */
[C---:B------:R-:W-:Y:S01]  /*1830*/  LOP3.LUT P6, RZ, R195.reuse, 0x1, RZ, 0xc0, !PT ;  /* 0x00000001c3ff7812 */ /* 0x040fe200078cc0ff */
[-C--:B------:R-:W5:Y:S01]  /*1840*/  IMMA.8816.S8.S8.SAT R124, R134.ROW, R136.reuse.COL, R124 ;  /* 0x00000088867c7237 */ /* 0x080f62000004547c */
[----:B------:R-:W-:Y:S01]  /*1850*/  CS2R R184, SRZ ;  /* 0x0000000000b87805 */ /* 0x000fe2000001ff00 */
[----:B------:R-:W-:Y:S01]  /*1860*/  CS2R R186, SRZ ;  /* 0x0000000000ba7805 */ /* 0x000fe2000001ff00 */
[----:B------:R-:W-:Y:S01]  /*1870*/  CS2R R180, SRZ ;  /* 0x0000000000b47805 */ /* 0x000fe2000001ff00 */
[-C--:B------:R-:W5:Y:S01]  /*1880*/  IMMA.8816.S8.S8.SAT R122, R135.ROW, R136.reuse.COL, R122 ;  /* 0x00000088877a7237 */ /* 0x080f62000004547a */
[----:B------:R-:W0:Y:S01]  /*1890*/  LDSM.16.M88.4 R152, [R130+UR5] ;  /* 0x000000058298783b */ /* 0x000e220008000200 */
[----:B------:R-:W-:Y:S01]  /*18a0*/  CS2R R182, SRZ ;  /* 0x0000000000b67805 */ /* 0x000fe2000001ff00 */
[----:B------:R-:W-:Y:S01]  /*18b0*/  CS2R R176, SRZ ;  /* 0x0000000000b07805 */ /* 0x000fe2000001ff00 */
[-C--:B-1----:R-:W5:Y:S01]  /*18c0*/  IMMA.8816.S8.S8.SAT R120, R140.ROW, R136.reuse.COL, R120 ;  /* 0x000000888c787237 */ /* 0x082f620000045478 */
[----:B------:R-:W-:Y:S01]  /*18d0*/  CS2R R178, SRZ ;  /* 0x0000000000b27805 */ /* 0x000fe2000001ff00 */
[----:B------:R-:W-:Y:S01]  /*18e0*/  ULDC.64 UR16, c[0x0][0x1b8] ;  /* 0x00006e0000107ab9 */ /* 0x000fe20000000a00 */
[----:B------:R-:W-:Y:S01]  /*18f0*/  CS2R R172, SRZ ;  /* 0x0000000000ac7805 */ /* 0x000fe2000001ff00 */
[-C--:B------:R-:W5:Y:S01]  /*1900*/  IMMA.8816.S8.S8.SAT R118, R141.ROW, R136.reuse.COL, R118 ;  /* 0x000000888d767237 */ /* 0x080f620000045476 */
[----:B------:R-:W-:Y:S01]  /*1910*/  CS2R R174, SRZ ;  /* 0x0000000000ae7805 */ /* 0x000fe2000001ff00 */
[----:B------:R-:W-:Y:S01]  /*1920*/  LOP3.LUT R171, R194, 0x2, RZ, 0xc0, !PT ;  /* 0x00000002c2ab7812 */ /* 0x000fe200078ec0ff */
[----:B------:R-:W-:Y:S01]  /*1930*/  UISETP.NE.AND UP0, UPT, UR11, 0x1, UPT ;  /* 0x000000010b00788c */ /* 0x000fe2000bf05270 */
[CC--:B------:R-:W5:Y:S01]  /*1940*/  IMMA.8816.S8.S8.SAT R116, R142.reuse.ROW, R136.reuse.COL, R116 ;  /* 0x000000888e747237 */ /* 0x0c0f620000045474 */
[----:B------:R1:W2:Y:S01]  /*1950*/  @P0 LDG.E.LTC128B.128.SYS R188, [R166] ;  /* 0x00000000a6bc0381 */ /* 0x0002a200001eed20 */
[----:B------:R-:W-:Y:S01]  /*1960*/  SHF.R.U32.HI R171, RZ, 0x1, R171 ;  /* 0x00000001ffab7819 */ /* 0x000fe200000116ab */
[----:B------:R-:W-:Y:S01]  /*1970*/  UMOV UR8, UR4 ;  /* 0x0000000400087c82 */ /* 0x000fe20008000000 */
[C---:B------:R-:W5:Y:S01]  /*1980*/  IMMA.8816.S8.S8.SAT R114, R143.reuse.ROW, R136.COL, R114 ;  /* 0x000000888f727237 */ /* 0x040f620000045472 */
[----:B------:R-:W-:Y:S01]  /*1990*/  LOP3.LUT R170, R195, 0x2, RZ, 0xc0, !PT ;  /* 0x00000002c3aa7812 */ /* 0x000fe200078ec0ff */
[----:B------:R-:W-:Y:S01]  /*19a0*/  UMOV UR9, UR5 ;  /* 0x0000000500097c82 */ /* 0x000fe20008000000 */
[----:B------:R-:W-:Y:S01]  /*19b0*/  ISETP.NE.U32.AND P5, PT, R171, RZ, PT ;  /* 0x000000ffab00720c */ /* 0x000fe20003fa5070 */
[-C--:B------:R-:W5:Y:S01]  /*19c0*/  IMMA.8816.S8.S8.SAT R112, R143.ROW, R137.reuse.COL, R112 ;  /* 0x000000898f707237 */ /* 0x080f620000045470 */
[----:B------:R-:W-:Y:S01]  /*19d0*/  SHF.R.U32.HI R170, RZ, 0x1, R170 ;  /* 0x00000001ffaa7819 */ /* 0x000fe200000116aa */
[----:B------:R-:W-:Y:S01]  /*19e0*/  UMOV UR6, UR10 ;  /* 0x0000000a00067c82 */ /* 0x000fe20008000000 */
[----:B-1----:R-:W-:Y:S01]  /*19f0*/  IADD3 R166, P1, R166, c[0x0][0x188], RZ ;  /* 0x00006200a6a67a10 */ /* 0x002fe20007f3e0ff */
[-C--:B------:R-:W5:Y:S01]  /*1a00*/  IMMA.8816.S8.S8.SAT R110, R142.ROW, R137.reuse.COL, R110 ;  /* 0x000000898e6e7237 */ /* 0x080f62000004546e */
[----:B------:R-:W0:Y:S01]  /*1a10*/  LDSM.16.M88.4 R156, [R130+UR4+0x1000] ;  /* 0x00100004829c783b */ /* 0x000e220008000200 */
[----:B------:R-:W-:Y:S01]  /*1a20*/  ISETP.NE.U32.AND P4, PT, R170, RZ, PT ;  /* 0x000000ffaa00720c */ /* 0x000fe20003f85070 */
[----:B------:R-:W-:Y:S01]  /*1a30*/  IMAD.MOV.U32 R170, RZ, RZ, c[0x0][0x1bc] ;  /* 0x00006f00ffaa7624 */ /* 0x000fe200078e00ff */
[-C--:B------:R-:W5:Y:S01]  /*1a40*/  IMMA.8816.S8.S8.SAT R108, R141.ROW, R137.reuse.COL, R108 ;  /* 0x000000898d6c7237 */ /* 0x080f62000004546c */
[----:B------:R-:W-:Y:S01]  /*1a50*/  IADD3.X R167, R167, c[0x0][0x18c], RZ, P1, !PT ;  /* 0x00006300a7a77a10 */ /* 0x000fe20000ffe4ff */
[----:B------:R-:W-:Y:S01]  /*1a60*/  UMOV UR7, UR12 ;  /* 0x0000000c00077c82 */ /* 0x000fe20008000000 */
[----:B------:R-:W-:Y:S01]  /*1a70*/  IMAD R201, R170, 0x3, RZ ;  /* 0x00000003aac97824 */ /* 0x000fe200078e02ff */
[-C--:B------:R-:W5:Y:S01]  /*1a80*/  IMMA.8816.S8.S8.SAT R106, R140.ROW, R137.reuse.COL, R106 ;  /* 0x000000898c6a7237 */ /* 0x080f62000004546a */
[----:B------:R-:W-:Y:S01]  /*1a90*/  ULOP3.LUT UR11, UR11, 0x1, URZ, 0x3c, !UPT ;  /* 0x000000010b0b7892 */ /* 0x000fe2000f8e3c3f */
[----:B------:R-:W-:Y:S02]  /*1aa0*/  LOP3.LUT R169, R195, 0x4, RZ, 0xc0, !PT ;  /* 0x00000004c3a97812 */ /* 0x000fe400078ec0ff */
[-C--:B------:R-:W5:Y:S01]  /*1ab0*/  IMMA.8816.S8.S8.SAT R104, R135.ROW, R137.reuse.COL, R104 ;  /* 0x0000008987687237 */ /* 0x080f620000045468 */
[----:B------:R1:W2:Y:S01]  /*1ac0*/  @P5 LDG.E.LTC128B.128.SYS R184, [R166] ;  /* 0x00000000a6b85381 */ /* 0x0002a200001eed20 */
[----:B------:R-:W-:Y:S02]  /*1ad0*/  SHF.R.U32.HI R169, RZ, 0x2, R169 ;  /* 0x00000002ffa97819 */ /* 0x000fe400000116a9 */
[-C--:B------:R-:W5:Y:S02]  /*1ae0*/  IMMA.8816.S8.S8.SAT R102, R134.ROW, R137.reuse.COL, R102 ;  /* 0x0000008986667237 */ /* 0x080f640000045466 */
[----:B------:R-:W-:Y:S01]  /*1af0*/  ISETP.NE.U32.AND P3, PT, R169, RZ, PT ;  /* 0x000000ffa900720c */ /* 0x000fe20003f65070 */
[----:B------:R-:W-:Y:S01]  /*1b00*/  IMAD.MOV.U32 R169, RZ, RZ, c[0x0][0x1b8] ;  /* 0x00006e00ffa97624 */ /* 0x000fe200078e00ff */
[CC--:B------:R-:W5:Y:S01]  /*1b10*/  IMMA.8816.S8.S8.SAT R100, R133.reuse.ROW, R137.reuse.COL, R100 ;  /* 0x0000008985647237 */ /* 0x0c0f620000045464 */
[----:B------:R-:W-:Y:S02]  /*1b20*/  LOP3.LUT R168, R195, 0x8, RZ, 0xc0, !PT ;  /* 0x00000008c3a87812 */ /* 0x000fe400078ec0ff */
[C---:B------:R-:W-:Y:S02]  /*1b30*/  IMAD.WIDE.U32 R202, R169.reuse, 0x3, R192 ;  /* 0x00000003a9ca7825 */ /* 0x040fe400078e00c0 */
[C---:B------:R-:W5:Y:S01]  /*1b40*/  IMMA.8816.S8.S8.SAT R98, R132.reuse.ROW, R137.COL, R98 ;  /* 0x0000008984627237 */ /* 0x040f620000045462 */
[----:B-1----:R-:W1:Y:S01]  /*1b50*/  LDSM.16.M88.4 R160, [R130+UR5+0x1000] ;  /* 0x0010000582a0783b */ /* 0x002e620008000200 */
[----:B------:R-:W-:Y:S01]  /*1b60*/  LEA R204, P0, R169, R192, 0x1 ;  /* 0x000000c0a9cc7211 */ /* 0x000fe200078008ff */
[----:B------:R-:W-:Y:S01]  /*1b70*/  IMAD.IADD R203, R203, 0x1, R201 ;  /* 0x00000001cbcb7824 */ /* 0x000fe200078e02c9 */
[-C--:B------:R-:W5:Y:S02]  /*1b80*/  IMMA.8816.S8.S8.SAT R96, R132.ROW, R138.reuse.COL, R96 ;  /* 0x0000008a84607237 */ /* 0x080f640000045460 */
[----:B------:R-:W-:Y:S02]  /*1b90*/  LEA.HI.X R205, R169, R193, R170, 0x1, P0 ;  /* 0x000000c1a9cd7211 */ /* 0x000fe400000f0caa */
[-C--:B------:R-:W5:Y:S01]  /*1ba0*/  IMMA.8816.S8.S8.SAT R94, R133.ROW, R138.reuse.COL, R94 ;  /* 0x0000008a855e7237 */ /* 0x080f62000004545e */
[----:B------:R-:W-:Y:S01]  /*1bb0*/  CS2R R170, SRZ ;  /* 0x0000000000aa7805 */ /* 0x000fe2000001ff00 */
[----:B------:R-:W-:Y:S02]  /*1bc0*/  SHF.R.U32.HI R168, RZ, 0x3, R168 ;  /* 0x00000003ffa87819 */ /* 0x000fe400000116a8 */
[-C--:B------:R-:W5:Y:S01]  /*1bd0*/  IMMA.8816.S8.S8.SAT R92, R134.ROW, R138.reuse.COL, R92 ;  /* 0x0000008a865c7237 */ /* 0x080f62000004545c */
[----:B------:R3:W2:Y:S01]  /*1be0*/  @P6 LDG.E.LTC128B.128.SYS R180, [R192] ;  /* 0x00000000c0b46381 */ /* 0x0006a200001eed20 */
[----:B------:R-:W-:Y:S02]  /*1bf0*/  ISETP.NE.U32.AND P2, PT, R168, RZ, PT ;  /* 0x000000ffa800720c */ /* 0x000fe40003f45070 */
[-C--:B------:R-:W5:Y:S01]  /*1c00*/  IMMA.8816.S8.S8.SAT R90, R135.ROW, R138.reuse.COL, R90 ;  /* 0x0000008a875a7237 */ /* 0x080f62000004545a */
[----:B------:R-:W-:Y:S01]  /*1c10*/  CS2R R168, SRZ ;  /* 0x0000000000a87805 */ /* 0x000fe2000001ff00 */
[----:B------:R-:W-:Y:S02]  /*1c20*/  IADD3 R166, P1, R166, c[0x0][0x190], RZ ;  /* 0x00006400a6a67a10 */ /* 0x000fe40007f3e0ff */
[-C--:B------:R-:W5:Y:S02]  /*1c30*/  IMMA.8816.S8.S8.SAT R88, R140.ROW, R138.reuse.COL, R88 ;  /* 0x0000008a8c587237 */ /* 0x080f640000045458 */
[----:B------:R-:W-:Y:S02]  /*1c40*/  IADD3.X R167, R167, c[0x0][0x194], RZ, P1, !PT ;  /* 0x00006500a7a77a10 */ /* 0x000fe40000ffe4ff */
[-C--:B------:R-:W5:Y:S01]  /*1c50*/  IMMA.8816.S8.S8.SAT R86, R141.ROW, R138.reuse.COL, R86 ;  /* 0x0000008a8d567237 */ /* 0x080f620000045456 */
[----:B------:R3:W2:Y:S02]  /*1c60*/  @P4 LDG.E.LTC128B.128.SYS R176, [R192.64+UR16] ;  /* 0x00000010c0b04981 */ /* 0x0006a4000c1eed20 */
[----:B------:R-:W-:Y:S01]  /*1c70*/  ISETP.GT.AND P1, PT, R196, 0x2, PT ;  /* 0x00000002c400780c */ /* 0x000fe20003f24270 */
[CC--:B------:R-:W5:Y:S03]  /*1c80*/  IMMA.8816.S8.S8.SAT R84, R142.reuse.ROW, R138.reuse.COL, R84 ;  /* 0x0000008a8e547237 */ /* 0x0c0f660000045454 */
[----:B------:R-:W-:Y:S01]  /*1c90*/  SEL R195, R195, RZ, P1 ;  /* 0x000000ffc3c37207 */ /* 0x000fe20000800000 */
[C---:B------:R-:W5:Y:S01]  /*1ca0*/  IMMA.8816.S8.S8.SAT R82, R143.reuse.ROW, R138.COL, R82 ;  /* 0x0000008a8f527237 */ /* 0x040f620000045452 */
[----:B------:R-:W-:Y:S02]  /*1cb0*/  SEL R194, R194, RZ, P1 ;  /* 0x000000ffc2c27207 */ /* 0x000fe40000800000 */
[----:B---3--:R-:W-:Y:S01]  /*1cc0*/  IADD3 R192, P0, R202, c[0x0][0x1c0], RZ ;  /* 0x00007000cac07a10 */ /* 0x008fe20007f1e0ff */
[-C--:B------:R-:W5:Y:S01]  /*1cd0*/  IMMA.8816.S8.S8.SAT R80, R143.ROW, R139.reuse.COL, R80 ;  /* 0x0000008b8f507237 */ /* 0x080f620000045450 */
[----:B------:R-:W2:Y:S02]  /*1ce0*/  @P3 LDG.E.LTC128B.128.SYS R172, [R204] ;  /* 0x00000000ccac3381 */ /* 0x000ea400001eed20 */
[----:B------:R-:W-:Y:S01]  /*1cf0*/  IADD3.X R193, R203, c[0x0][0x1c4], RZ, P0, !PT ;  /* 0x00007100cbc17a10 */ /* 0x000fe200007fe4ff */
[-C--:B------:R-:W5:Y:S02]  /*1d00*/  IMMA.8816.S8.S8.SAT R78, R142.ROW, R139.reuse.COL, R78 ;  /* 0x0000008b8e4e7237 */ /* 0x080f64000004544e */
[C---:B------:R-:W-:Y:S02]  /*1d10*/  ISETP.GT.AND P0, PT, R196.reuse, 0x1, PT ;  /* 0x00000001c400780c */ /* 0x040fe40003f04270 */
[-C--:B------:R-:W5:Y:S01]  /*1d20*/  IMMA.8816.S8.S8.SAT R76, R141.ROW, R139.reuse.COL, R76 ;  /* 0x0000008b8d4c7237 */ /* 0x080f62000004544c */
[----:B------:R-:W-:Y:S03]  /*1d30*/  IADD3 R196, R196, -0x1, RZ ;  /* 0xffffffffc4c47810 */ /* 0x000fe60007ffe0ff */
[-C--:B------:R-:W5:Y:S01]  /*1d40*/  IMMA.8816.S8.S8.SAT R74, R140.ROW, R139.reuse.COL, R74 ;  /* 0x0000008b8c4a7237 */ /* 0x080f62000004544a */
[----:B------:R-:W2:Y:S03]  /*1d50*/  @P2 LDG.E.LTC128B.128.SYS R168, [R202] ;  /* 0x00000000caa82381 */ /* 0x000ea600001eed20 */
[-C--:B------:R-:W5:Y:S04]  /*1d60*/  IMMA.8816.S8.S8.SAT R72, R135.ROW, R139.reuse.COL, R72 ;  /* 0x0000008b87487237 */ /* 0x080f680000045448 */
[-C--:B------:R-:W5:Y:S04]  /*1d70*/  IMMA.8816.S8.S8.SAT R70, R134.ROW, R139.reuse.COL, R70 ;  /* 0x0000008b86467237 */ /* 0x080f680000045446 */
[CC--:B------:R-:W5:Y:S04]  /*1d80*/  IMMA.8816.S8.S8.SAT R68, R133.reuse.ROW, R139.reuse.COL, R68 ;  /* 0x0000008b85447237 */ /* 0x0c0f680000045444 */
[C---:B------:R5:W5:Y:S02]  /*1d90*/  IMMA.8816.S8.S8.SAT R66, R132.reuse.ROW, R139.COL, R66 ;  /* 0x0000008b84427237 */ /* 0x040b640000045442 */
[----:B-----5:R-:W-:Y:S02]  /*1da0*/  LDSM.16.M88.4 R136, [R0+UR5] ;  /* 0x000000050088783b */ /* 0x020fe40008000200 */
[-C--:B------:R-:W5:Y:S04]  /*1db0*/  IMMA.8816.S8.S8.SAT R64, R132.ROW, R144.reuse.COL, R64 ;  /* 0x0000009084407237 */ /* 0x080f680000045440 */
[-C--:B------:R-:W5:Y:S04]  /*1dc0*/  IMMA.8816.S8.S8.SAT R62, R133.ROW, R144.reuse.COL, R62 ;  /* 0x00000090853e7237 */ /* 0x080f68000004543e */
[-C--:B------:R-:W5:Y:S04]  /*1dd0*/  IMMA.8816.S8.S8.SAT R60, R134.ROW, R144.reuse.COL, R60 ;  /* 0x00000090863c7237 */ /* 0x080f68000004543c */
[-C--:B------:R-:W5:Y:S04]  /*1de0*/  IMMA.8816.S8.S8.SAT R58, R135.ROW, R144.reuse.COL, R58 ;  /* 0x00000090873a7237 */ /* 0x080f68000004543a */
[-C--:B------:R-:W5:Y:S04]  /*1df0*/  IMMA.8816.S8.S8.SAT R56, R140.ROW, R144.reuse.COL, R56 ;  /* 0x000000908c387237 */ /* 0x080f680000045438 */
[-C--:B------:R-:W5:Y:S04]  /*1e00*/  IMMA.8816.S8.S8.SAT R54, R141.ROW, R144.reuse.COL, R54 ;  /* 0x000000908d367237 */ /* 0x080f680000045436 */
[CC--:B------:R-:W5:Y:S04]  /*1e10*/  IMMA.8816.S8.S8.SAT R52, R142.reuse.ROW, R144.reuse.COL, R52 ;  /* 0x000000908e347237 */ /* 0x0c0f680000045434 */
[C---:B------:R-:W5:Y:S04]  /*1e20*/  IMMA.8816.S8.S8.SAT R50, R143.reuse.ROW, R144.COL, R50 ;  /* 0x000000908f327237 */ /* 0x040f680000045432 */
        /* <DEDUP_REMOVED lines=19> */
[-C--:B------:R5:W5:Y:S02]  /*1f60*/  IMMA.8816.S8.S8.SAT R10, R140.ROW, R147.reuse.COL, R10 ;  /* 0x000000938c0a7237 */ /* 0x080b64000004540a */
[----:B-----5:R-:W-:Y:S02]  /*1f70*/  LDSM.16.M88.4 R140, [R0+UR4+0x1000] ;  /* 0x00100004008c783b */ /* 0x020fe40008000200 */
[-C--:B------:R-:W5:Y:S04]  /*1f80*/  IMMA.8816.S8.S8.SAT R8, R135.ROW, R147.reuse.COL, R8 ;  /* 0x0000009387087237 */ /* 0x080f680000045408 */
[-C--:B------:R-:W5:Y:S04]  /*1f90*/  IMMA.8816.S8.S8.SAT R6, R134.ROW, R147.reuse.COL, R6 ;  /* 0x0000009386067237 */ /* 0x080f680000045406 */
[-C--:B------:R-:W5:Y:S04]  /*1fa0*/  IMMA.8816.S8.S8.SAT R4, R133.ROW, R147.reuse.COL, R4 ;  /* 0x0000009385047237 */ /* 0x080f680000045404 */
[----:B------:R5:W5:Y:S02]  /*1fb0*/  IMMA.8816.S8.S8.SAT R2, R132.ROW, R147.COL, R2 ;  /* 0x0000009384027237 */ /* 0x000b640000045402 */
[----:B-----5:R-:W3:Y:S02]  /*1fc0*/  LDSM.16.M88.4 R132, [R0+UR4] ;  /* 0x000000040084783b */ /* 0x020ee40008000200 */
[-C--:B0-----:R-:W5:Y:S04]  /*1fd0*/  IMMA.8816.S8.S8.SAT R128, R148.ROW, R152.reuse.COL, R128 ;  /* 0x0000009894807237 */ /* 0x081f680000045480 */
[-C--:B------:R-:W5:Y:S04]  /*1fe0*/  IMMA.8816.S8.S8.SAT R126, R149.ROW, R152.reuse.COL, R126 ;  /* 0x00000098957e7237 */ /* 0x080f68000004547e */
[-C--:B------:R-:W5:Y:S01]  /*1ff0*/  IMMA.8816.S8.S8.SAT R124, R150.ROW, R152.reuse.COL, R124 ;  /* 0x00000098967c7237 */ /* 0x080f62000004547c */
[----:B------:R-:W2:Y:S03]  /*2000*/  LDSM.16.M88.4 R144, [R0+UR5+0x1000] ;  /* 0x001000050090783b */ /* 0x000ea60008000200 */
        /* <DEDUP_REMOVED lines=28> */
[C---:B------:R5:W5:Y:S02]  /*21d0*/  IMMA.8816.S8.S8.SAT R66, R148.reuse.ROW, R155.COL, R66 ;  /* 0x0000009b94427237 */ /* 0x040b640000045442 */
[----:B-----5:R-:W-:Y:S02]  /*21e0*/  LDSM.16.M88.4 R152, [R165+UR5] ;  /* 0x00000005a598783b */ /* 0x020fe40008000200 */
[-C--:B-1----:R-:W5:Y:S04]  /*21f0*/  IMMA.8816.S8.S8.SAT R64, R148.ROW, R160.reuse.COL, R64 ;  /* 0x000000a094407237 */ /* 0x082f680000045440 */
        /* <DEDUP_REMOVED lines=32> */
[----:B-----5:R-:W0:Y:S01]  /*2400*/  LDSM.16.M88.4 R148, [R165+UR4] ;  /* 0x00000004a594783b */ /* 0x020e220008000200 */
[----:B------:R-:W-:Y:S01]  /*2410*/  @UP0 UIADD3 UR4, UR4, -0x80, URZ ;  /* 0xffffff8004040890 */ /* 0x000fe2000fffe03f */
[-C--:B---3--:R-:W5:Y:S01]  /*2420*/  IMMA.8816.S8.S8.SAT R128, R132.ROW, R136.reuse.COL, R128 ;  /* 0x0000008884807237 */ /* 0x088f620000045480 */
[----:B------:R-:W-:Y:S03]  /*2430*/  @!UP0 UIADD3 UR4, UR8, 0x80, URZ ;  /* 0x0000008008048890 */ /* 0x000fe6000fffe03f */
[-C--:B------:R-:W5:Y:S04]  /*2440*/  IMMA.8816.S8.S8.SAT R126, R133.ROW, R136.reuse.COL, R126 ;  /* 0x00000088857e7237 */ /* 0x080f68000004547e */
[-C--:B------:R-:W5:Y:S01]  /*2450*/  IMMA.8816.S8.S8.SAT R124, R134.ROW, R136.reuse.COL, R124 ;  /* 0x00000088867c7237 */ /* 0x080f62000004547c */
[----:B------:R-:W1:Y:S01]  /*2460*/  LDSM.16.M88.4 R160, [R165+UR5+0x1000] ;  /* 0x00100005a5a0783b */ /* 0x000e620008000200 */
[----:B------:R-:W-:Y:S02]  /*2470*/  @UP0 UIADD3 UR5, UR5, -0x80, URZ ;  /* 0xffffff8005050890 */ /* 0x000fe4000fffe03f */
[-C--:B------:R-:W5:Y:S01]  /*2480*/  IMMA.8816.S8.S8.SAT R122, R135.ROW, R136.reuse.COL, R122 ;  /* 0x00000088877a7237 */ /* 0x080f62000004547a */
[----:B------:R-:W-:Y:S03]  /*2490*/  @!UP0 UIADD3 UR5, UR9, 0x80, URZ ;  /* 0x0000008009058890 */ /* 0x000fe6000fffe03f */
        /* <DEDUP_REMOVED lines=28> */
[-C--:B--2---:R-:W5:Y:S01]  /*2660*/  IMMA.8816.S8.S8.SAT R64, R132.ROW, R144.reuse.COL, R64 ;  /* 0x0000009084407237 */ /* 0x084f620000045440 */
[----:B------:R-:W-:Y:S03]  /*2670*/  STS.128 [R200+UR10], R188 ;  /* 0x000000bcc8007988 */ /* 0x000fe60008000c0a */
[-C--:B------:R-:W5:Y:S04]  /*2680*/  IMMA.8816.S8.S8.SAT R62, R133.ROW, R144.reuse.COL, R62 ;  /* 0x00000090853e7237 */ /* 0x080f68000004543e */
[-C--:B------:R-:W5:Y:S04]  /*2690*/  IMMA.8816.S8.S8.SAT R60, R134.ROW, R144.reuse.COL, R60 ;  /* 0x00000090863c7237 */ /* 0x080f68000004543c */
[-C--:B------:R-:W5:Y:S01]  /*26a0*/  IMMA.8816.S8.S8.SAT R58, R135.ROW, R144.reuse.COL, R58 ;  /* 0x00000090873a7237 */ /* 0x080f62000004543a */
[----:B------:R-:W-:Y:S01]  /*26b0*/  STS.128 [R199+UR10], R184 ;  /* 0x000000b8c7007988 */ /* 0x000fe20008000c0a */
[----:B------:R-:W-:Y:S02]  /*26c0*/  @UP0 UIADD3 UR10, UR10, 0x80, URZ ;  /* 0x000000800a0a0890 */ /* 0x000fe4000fffe03f */
[-C--:B------:R-:W5:Y:S01]  /*26d0*/  IMMA.8816.S8.S8.SAT R56, R140.ROW, R144.reuse.COL, R56 ;  /* 0x000000908c387237 */ /* 0x080f620000045438 */
[----:B------:R-:W-:Y:S03]  /*26e0*/  @!UP0 UIADD3 UR10, UR6, -0x80, URZ ;  /* 0xffffff80060a8890 */ /* 0x000fe6000fffe03f */
[-C--:B------:R-:W5:Y:S04]  /*26f0*/  IMMA.8816.S8.S8.SAT R54, R141.ROW, R144.reuse.COL, R54 ;  /* 0x000000908d367237 */ /* 0x080f680000045436 */
[CC--:B------:R-:W5:Y:S01]  /*2700*/  IMMA.8816.S8.S8.SAT R52, R142.reuse.ROW, R144.reuse.COL, R52 ;  /* 0x000000908e347237 */ /* 0x0c0f620000045434 */
[----:B------:R-:W-:Y:S03]  /*2710*/  STS.128 [R198+UR12+0x4000], R180 ;  /* 0x004000b4c6007988 */ /* 0x000fe60008000c0c */
[C---:B------:R-:W5:Y:S04]  /*2720*/  IMMA.8816.S8.S8.SAT R50, R143.reuse.ROW, R144.COL, R50 ;  /* 0x000000908f327237 */ /* 0x040f680000045432 */
[-C--:B------:R-:W5:Y:S04]  /*2730*/  IMMA.8816.S8.S8.SAT R48, R143.ROW, R145.reuse.COL, R48 ;  /* 0x000000918f307237 */ /* 0x080f680000045430 */
[-C--:B------:R-:W5:Y:S01]  /*2740*/  IMMA.8816.S8.S8.SAT R46, R142.ROW, R145.reuse.COL, R46 ;  /* 0x000000918e2e7237 */ /* 0x080f62000004542e */
[----:B------:R2:W-:Y:S03]  /*2750*/  STS.128 [R197+UR12+0x4000], R176 ;  /* 0x004000b0c5007988 */ /* 0x0005e60008000c0c */
[-C--:B------:R-:W5:Y:S04]  /*2760*/  IMMA.8816.S8.S8.SAT R44, R141.ROW, R145.reuse.COL, R44 ;  /* 0x000000918d2c7237 */ /* 0x080f68000004542c */
[-C--:B------:R-:W5:Y:S04]  /*2770*/  IMMA.8816.S8.S8.SAT R42, R140.ROW, R145.reuse.COL, R42 ;  /* 0x000000918c2a7237 */ /* 0x080f68000004542a */
[-C--:B------:R-:W5:Y:S01]  /*2780*/  IMMA.8816.S8.S8.SAT R40, R135.ROW, R145.reuse.COL, R40 ;  /* 0x0000009187287237 */ /* 0x080f620000045428 */
[----:B------:R-:W-:Y:S03]  /*2790*/  STS.128 [R198+UR12+0x4800], R172 ;  /* 0x004800acc6007988 */ /* 0x000fe60008000c0c */
[-C--:B------:R-:W5:Y:S02]  /*27a0*/  IMMA.8816.S8.S8.SAT R38, R134.ROW, R145.reuse.COL, R38 ;  /* 0x0000009186267237 */ /* 0x080f640000045426 */
[C---:B--2---:R-:W-:Y:S02]  /*27b0*/  LEA R176, R164.reuse, UR4, 0x4 ;  /* 0x00000004a4b07c11 */ /* 0x044fe4000f8e20ff */
[CC--:B------:R-:W5:Y:S04]  /*27c0*/  IMMA.8816.S8.S8.SAT R36, R133.reuse.ROW, R145.reuse.COL, R36 ;  /* 0x0000009185247237 */ /* 0x0c0f680000045424 */
[C---:B------:R-:W5:Y:S01]  /*27d0*/  IMMA.8816.S8.S8.SAT R34, R132.reuse.ROW, R145.COL, R34 ;  /* 0x0000009184227237 */ /* 0x040f620000045422 */
[----:B------:R2:W-:Y:S01]  /*27e0*/  STS.128 [R197+UR12+0x4800], R168 ;  /* 0x004800a8c5007988 */ /* 0x0005e20008000c0c */
[----:B------:R-:W-:Y:S02]  /*27f0*/  @UP0 UIADD3 UR12, UR12, 0x80, URZ ;  /* 0x000000800c0c0890 */ /* 0x000fe4000fffe03f */
[-C--:B------:R-:W5:Y:S01]  /*2800*/  IMMA.8816.S8.S8.SAT R32, R132.ROW, R146.reuse.COL, R32 ;  /* 0x0000009284207237 */ /* 0x080f620000045420 */
[----:B------:R-:W-:Y:S03]  /*2810*/  @!UP0 UIADD3 UR12, UR7, -0x80, URZ ;  /* 0xffffff80070c8890 */ /* 0x000fe6000fffe03f */
[-C--:B------:R-:W5:Y:S04]  /*2820*/  IMMA.8816.S8.S8.SAT R30, R133.ROW, R146.reuse.COL, R30 ;  /* 0x00000092851e7237 */ /* 0x080f68000004541e */
[-C--:B------:R-:W5:Y:S01]  /*2830*/  IMMA.8816.S8.S8.SAT R28, R134.ROW, R146.reuse.COL, R28 ;  /* 0x00000092861c7237 */ /* 0x080f62000004541c */
[----:B------:R-:W-:Y:S05]  /*2840*/  BAR.SYNC.DEFER_BLOCKING 0x0 ;  /* 0x0000000000007b1d */ /* 0x000fea0000010000 */
        /* <DEDUP_REMOVED lines=11> */
[-C--:B------:R-:W5:Y:S04]  /*2900*/  IMMA.8816.S8.S8.SAT R4, R133.ROW, R147.reuse.COL, R4 ;  /* 0x0000009385047237 */ /* 0x080f680000045404 */
[----:B------:R5:W5:Y:S04]  /*2910*/  IMMA.8816.S8.S8.SAT R2, R132.ROW, R147.COL, R2 ;  /* 0x0000009384027237 */ /* 0x000b680000045402 */
[-C--:B0----5:R5:W5:Y:S04]  /*2920*/  IMMA.8816.S8.S8.SAT R128, R148.ROW, R152.reuse.COL, R128 ;  /* 0x0000009894807237 */ /* 0x0a1b680000045480 */
[-C--:B------:R5:W5:Y:S04]  /*2930*/  IMMA.8816.S8.S8.SAT R126, R149.ROW, R152.reuse.COL, R126 ;  /* 0x00000098957e7237 */ /* 0x080b68000004547e */
[-C--:B------:R5:W5:Y:S04]  /*2940*/  IMMA.8816.S8.S8.SAT R124, R150.ROW, R152.reuse.COL, R124 ;  /* 0x00000098967c7237 */ /* 0x080b68000004547c */
[-C--:B------:R5:W5:Y:S04]  /*2950*/  IMMA.8816.S8.S8.SAT R122, R151.ROW, R152.reuse.COL, R122 ;  /* 0x00000098977a7237 */ /* 0x080b68000004547a */
[-C--:B------:R5:W5:Y:S04]  /*2960*/  IMMA.8816.S8.S8.SAT R120, R156.ROW, R152.reuse.COL, R120 ;  /* 0x000000989c787237 */ /* 0x080b680000045478 */
[-C--:B------:R5:W5:Y:S04]  /*2970*/  IMMA.8816.S8.S8.SAT R118, R157.ROW, R152.reuse.COL, R118 ;  /* 0x000000989d767237 */ /* 0x080b680000045476 */
[CC--:B------:R5:W5:Y:S04]  /*2980*/  IMMA.8816.S8.S8.SAT R116, R158.reuse.ROW, R152.reuse.COL, R116 ;  /* 0x000000989e747237 */ /* 0x0c0b680000045474 */
[C---:B------:R5:W5:Y:S04]  /*2990*/  IMMA.8816.S8.S8.SAT R114, R159.reuse.ROW, R152.COL, R114 ;  /* 0x000000989f727237 */ /* 0x040b680000045472 */
[-C--:B------:R5:W5:Y:S04]  /*29a0*/  IMMA.8816.S8.S8.SAT R112, R159.ROW, R153.reuse.COL, R112 ;  /* 0x000000999f707237 */ /* 0x080b680000045470 */
        /* <DEDUP_REMOVED lines=23> */
[-C--:B-1----:R5:W5:Y:S04]  /*2b20*/  IMMA.8816.S8.S8.SAT R64, R148.ROW, R160.reuse.COL, R64 ;  /* 0x000000a094407237 */ /* 0x082b680000045440 */
[-C--:B------:R5:W5:Y:S01]  /*2b30*/  IMMA.8816.S8.S8.SAT R62, R149.ROW, R160.reuse.COL, R62 ;  /* 0x000000a0953e7237 */ /* 0x080b62000004543e */
[----:B------:R0:W1:Y:S01]  /*2b40*/  LDSM.16.M88.4 R132, [R176] ;  /* 0x00000000b084783b */ /* 0x0000620000000200 */
[----:B--2---:R-:W-:Y:S02]  /*2b50*/  LEA R168, R164, UR5, 0x4 ;  /* 0x00000005a4a87c11 */ /* 0x004fe4000f8e20ff */
[-C--:B------:R5:W5:Y:S04]  /*2b60*/  IMMA.8816.S8.S8.SAT R60, R150.ROW, R160.reuse.COL, R60 ;  /* 0x000000a0963c7237 */ /* 0x080b68000004543c */
[-C--:B------:R5:W5:Y:S04]  /*2b70*/  IMMA.8816.S8.S8.SAT R58, R151.ROW, R160.reuse.COL, R58 ;  /* 0x000000a0973a7237 */ /* 0x080b68000004543a */
[-C--:B------:R5:W5:Y:S01]  /*2b80*/  IMMA.8816.S8.S8.SAT R56, R156.ROW, R160.reuse.COL, R56 ;  /* 0x000000a09c387237 */ /* 0x080b620000045438 */
[----:B------:R0:W1:Y:S03]  /*2b90*/  LDSM.16.M88.4 R140, [R176+0x1000] ;  /* 0x00100000b08c783b */ /* 0x0000660000000200 */
[-C--:B------:R5:W5:Y:S04]  /*2ba0*/  IMMA.8816.S8.S8.SAT R54, R157.ROW, R160.reuse.COL, R54 ;  /* 0x000000a09d367237 */ /* 0x080b680000045436 */
[CC--:B------:R5:W5:Y:S04]  /*2bb0*/  IMMA.8816.S8.S8.SAT R52, R158.reuse.ROW, R160.reuse.COL, R52 ;  /* 0x000000a09e347237 */ /* 0x0c0b680000045434 */
[C---:B------:R5:W5:Y:S01]  /*2bc0*/  IMMA.8816.S8.S8.SAT R50, R159.reuse.ROW, R160.COL, R50 ;  /* 0x000000a09f327237 */ /* 0x040b620000045432 */
[----:B------:R0:W1:Y:S03]  /*2bd0*/  LDSM.16.M88.4 R136, [R168] ;  /* 0x00000000a888783b */ /* 0x0000660000000200 */
[-C--:B------:R5:W5:Y:S04]  /*2be0*/  IMMA.8816.S8.S8.SAT R48, R159.ROW, R161.reuse.COL, R48 ;  /* 0x000000a19f307237 */ /* 0x080b680000045430 */
[-C--:B------:R5:W5:Y:S04]  /*2bf0*/  IMMA.8816.S8.S8.SAT R46, R158.ROW, R161.reuse.COL, R46 ;  /* 0x000000a19e2e7237 */ /* 0x080b68000004542e */
[-C--:B------:R5:W5:Y:S01]  /*2c00*/  IMMA.8816.S8.S8.SAT R44, R157.ROW, R161.reuse.COL, R44 ;  /* 0x000000a19d2c7237 */ /* 0x080b62000004542c */
[----:B------:R0:W1:Y:S03]  /*2c10*/  LDSM.16.M88.4 R144, [R168+0x1000] ;  /* 0x00100000a890783b */ /* 0x0000660000000200 */
        /* <DEDUP_REMOVED lines=19> */
[-C--:B------:R5:W5:Y:S04]  /*2d50*/  IMMA.8816.S8.S8.SAT R4, R149.ROW, R163.reuse.COL, R4 ;  /* 0x000000a395047237 */ /* 0x080b680000045404 */
[----:B------:R5:W5:Y:S01]  /*2d60*/  IMMA.8816.S8.S8.SAT R2, R148.ROW, R163.COL, R2 ;  /* 0x000000a394027237 */ /* 0x000b620000045402 */
[----:B------:R-:W-:-:S05]  /*2d70*/  @P0 BRA `(.L_x_22) ;  /* 0xffffea4000000947 */ /* 0x000fca000383ffff */
.L_x_21:
[----:B------:R-:W-:-:S04]  /*2d80*/  ISETP.NE.U32.AND P0, PT, RZ, c[0x0][0x298], PT ;  /* 0x0000a600ff007a0c */ /* 0x000fc80003f05070 */
[----:B------:R-:W-:-:S12]  /*2d90*/  ISETP.NE.AND.EX P0, PT, RZ, c[0x0][0x29c], PT, P0 ;  /* 0x0000a700ff007a0c */ /* 0x000fd80003f05300 */
[----:B------:R-:W-:Y:S05]  /*2da0*/  @!P0 BRA `(.L_x_23) ;  /* 0x0000007000008947 */ /* 0x000fea0003800000 */
[----:B------:R-:W-:Y:S02]  /*2db0*/  ULDC.64 UR4, c[0x0][0x298] ;  /* 0x0000a60000047ab9 */ /* 0x000fe40000000a00 */
[----:B-----5:R-:W3:Y:S02]  /*2dc0*/  LDG.E.64.SYS R154, [UR4] ;  /* 0x00000004ff9a7981 */ /* 0x020ee4000c1eeb00 */
[----:B---3--:R-:W-:-:S04]  /*2dd0*/  ISETP.NE.U32.AND P0, PT, R154, RZ, PT ;  /* 0x000000ff9a00720c */ /* 0x008fc80003f05070 */
[----:B------:R-:W-:-:S12]  /*2de0*/  ISETP.NE.AND.EX P0, PT, R155, RZ, PT, P0 ;  /* 0x000000ff9b00720c */ /* 0x000fd80003f05300 */
[----:B------:R-:W-:Y:S05]  /*2df0*/  @!P0 BRA `(.L_x_23) ;  /* 0x0000002000008947 */ /* 0x000fea0003800000 */
[----:B------:R3:W4:Y:S01]  /*2e00*/  LD.E.SYS R154, [R154] ;  /* 0x000000009a9a7980 */ /* 0x000722000010e900 */
[----:B------:R-:W-:Y:S05]  /*2e10*/  BRA `(.L_x_24) ;  /* 0x0000007000007947 */ /* 0x000fea0003800000 */
.L_x_23:
[----:B------:R-:W-:-:S04]  /*2e20*/  ISETP.NE.U32.AND P0, PT, RZ, c[0x0][0x288], PT ;  /* 0x0000a200ff007a0c */ /* 0x000fc80003f05070 */
[----:B------:R-:W-:-:S12]  /*2e30*/  ISETP.NE.AND.EX P0, PT, RZ, c[0x0][0x28c], PT, P0 ;  /* 0x0000a300ff007a0c */ /* 0x000fd80003f05300 */
[----:B------:R-:W-:Y:S05]  /*2e40*/  @!P0 BRA `(.L_x_25) ;  /* 0x0000003000008947 */ /* 0x000fea0003800000 */
[----:B------:R-:W-:Y:S02]  /*2e50*/  ULDC.64 UR4, c[0x0][0x288] ;  /* 0x0000a20000047ab9 */ /* 0x000fe40000000a00 */
[----:B-----5:R-:W4:Y:S01]  /*2e60*/  LDG.E.SYS R154, [UR4] ;  /* 0x00000004ff9a7981 */ /* 0x020f22000c1ee900 */
[----:B------:R-:W-:Y:S05]  /*2e70*/  BRA `(.L_x_24) ;  /* 0x0000001000007947 */ /* 0x000fea0003800000 */
.L_x_25:
[----:B-----5:R-:W-:Y:S02]  /*2e80*/  MOV R154, c[0x0][0x280] ;  /* 0x0000a000009a7a02 */ /* 0x020fe40000000f00 */
.L_x_24:
[----:B------:R-:W-:-:S04]  /*2e90*/  ISETP.NE.U32.AND P0, PT, RZ, c[0x0][0x2a0], PT ;  /* 0x0000a800ff007a0c */ /* 0x000fc80003f05070 */
[----:B------:R-:W-:-:S12]  /*2ea0*/  ISETP.NE.AND.EX P0, PT, RZ, c[0x0][0x2a4], PT, P0 ;  /* 0x0000a900ff007a0c */ /* 0x000fd80003f05300 */
[----:B------:R-:W-:Y:S05]  /*2eb0*/  @!P0 BRA `(.L_x_26) ;  /* 0x0000007000008947 */ /* 0x000fea0003800000 */
[----:B------:R-:W-:Y:S02]  /*2ec0*/  ULDC.64 UR4, c[0x0][0x2a0] ;  /* 0x0000a80000047ab9 */ /* 0x000fe40000000a00 */
[----:B---3--:R-:W3:Y:S02]  /*2ed0*/  LDG.E.64.SYS R130, [UR4] ;  /* 0x00000004ff827981 */ /* 0x008ee4000c1eeb00 */
[----:B---3--:R-:W-:-:S04]  /*2ee0*/  ISETP.NE.U32.AND P0, PT, R130, RZ, PT ;  /* 0x000000ff8200720c */ /* 0x008fc80003f05070 */
[----:B------:R-:W-:-:S12]  /*2ef0*/  ISETP.NE.AND.EX P0, PT, R131, RZ, PT, P0 ;  /* 0x000000ff8300720c */ /* 0x000fd80003f05300 */
[----:B------:R-:W-:Y:S05]  /*2f00*/  @!P0 BRA `(.L_x_26) ;  /* 0x0000002000008947 */ /* 0x000fea0003800000 */
[----:B------:R3:W4:Y:S01]  /*2f10*/  LD.E.SYS R130, [R130] ;  /* 0x0000000082827980 */ /* 0x000722000010e900 */
[----:B------:R-:W-:Y:S05]  /*2f20*/  BRA `(.L_x_27) ;  /* 0x0000007000007947 */ /* 0x000fea0003800000 */
.L_x_26:
[----:B------:R-:W-:-:S04]  /*2f30*/  ISETP.NE.U32.AND P0, PT, RZ, c[0x0][0x290], PT ;  /* 0x0000a400ff007a0c */ /* 0x000fc80003f05070 */
[----:B------:R-:W-:-:S12]  /*2f40*/  ISETP.NE.AND.EX P0, PT, RZ, c[0x0][0x294], PT, P0 ;  /* 0x0000a500ff007a0c */ /* 0x000fd80003f05300 */
[----:B------:R-:W-:Y:S05]  /*2f50*/  @!P0 BRA `(.L_x_28) ;  /* 0x0000003000008947 */ /* 0x000fea0003800000 */
[----:B------:R-:W-:Y:S02]  /*2f60*/  ULDC.64 UR4, c[0x0][0x290] ;  /* 0x0000a40000047ab9 */ /* 0x000fe40000000a00 */
[----:B------:R-:W4:Y:S01]  /*2f70*/  LDG.E.SYS R130, [UR4] ;  /* 0x00000004ff827981 */ /* 0x000f22000c1ee900 */
[----:B------:R-:W-:Y:S05]  /*2f80*/  BRA `(.L_x_27) ;  /* 0x0000001000007947 */ /* 0x000fea0003800000 */
.L_x_28:
[----:B------:R-:W-:Y:S02]  /*2f90*/  MOV R130, c[0x0][0x284] ;  /* 0x0000a10000827a02 */ /* 0x000fe40000000f00 */
.L_x_27:
[----:B------:R-:W3:Y:S01]  /*2fa0*/  S2R R0, SR_TID.X ;  /* 0x0000000000007919 */ /* 0x000ee20000002100 */
[----:B------:R-:W-:Y:S01]  /*2fb0*/  ULDC UR4, c[0x0][0x178] ;  /* 0x00005e0000047ab9 */ /* 0x000fe20000000800 */
[----:B------:R-:W-:Y:S01]  /*2fc0*/  ISETP.NE.U32.AND P6, PT, RZ, c[0x0][0x220], PT ;  /* 0x00008800ff007a0c */ /* 0x000fe20003fc5070 */
[----:B------:R-:W-:Y:S01]  /*2fd0*/  UMOV UR5, 0xffffffff ;  /* 0xffffffff00057882 */ /* 0x000fe20000000000 */
[----:B------:R-:W2:Y:S01]  /*2fe0*/  S2UR UR6, SR_CTAID.Y ;  /* 0x00000000000679c3 */ /* 0x000ea20000002600 */
[----:B------:R-:W-:Y:S01]  /*2ff0*/  USHF.L.U32 UR5, UR5, UR4, URZ ;  /* 0x0000000405057299 */ /* 0x000fe2000800063f */
[----:B------:R-:W-:Y:S02]  /*3000*/  ISETP.NE.AND.EX P6, PT, RZ, c[0x0][0x224], PT, P6 ;  /* 0x00008900ff007a0c */ /* 0x000fe40003fc5360 */
[----:B------:R-:W1:Y:S01]  /*3010*/  S2R R153, SR_CTAID.X ;  /* 0x0000000000997919 */ /* 0x000e620000002500 */
[----:B------:R-:W-:-:S04]  /*3020*/  ISETP.NE.U32.AND P2, PT, RZ, c[0x0][0x270], PT ;  /* 0x00009c00ff007a0c */ /* 0x000fc80003f45070 */
[----:B------:R-:W-:Y:S02]  /*3030*/  ISETP.NE.AND.EX P2, PT, RZ, c[0x0][0x274], PT, P2 ;  /* 0x00009d00ff007a0c */ /* 0x000fe40003f45320 */
[----:B---3--:R-:W-:-:S04]  /*3040*/  SHF.R.S32.HI R131, RZ, 0x1f, R0 ;  /* 0x0000001fff837819 */ /* 0x008fc80000011400 */
[CC--:B01----:R-:W-:Y:S01]  /*3050*/  LEA.HI R135, R131.reuse, R0.reuse, RZ, 0x5 ;  /* 0x0000000083877211 */ /* 0x0c3fe200078f28ff */
[----:B--2---:R-:W-:Y:S01]  /*3060*/  USHF.L.U32 UR6, UR6, UR4, URZ ;  /* 0x0000000406067299 */ /* 0x004fe2000800063f */
[----:B------:R-:W-:Y:S01]  /*3070*/  LEA.HI R131, R131, R0, RZ, 0x8 ;  /* 0x0000000083837211 */ /* 0x000fe200078f40ff */
[----:B------:R-:W-:Y:S01]  /*3080*/  ULEA UR4, UR15, UR14, 0x1 ;  /* 0x0000000e0f047291 */ /* 0x000fe2000f8e083f */
[----:B------:R-:W-:Y:S02]  /*3090*/  SHF.R.S32.HI R136, RZ, 0x5, R135 ;  /* 0x00000005ff887819 */ /* 0x000fe40000011487 */
[----:B------:R-:W-:Y:S01]  /*30a0*/  LOP3.LUT R135, R135, 0xffffffe0, RZ, 0xc0, !PT ;  /* 0xffffffe087877812 */ /* 0x000fe200078ec0ff */
[----:B------:R-:W-:Y:S01]  /*30b0*/  USHF.L.U32 UR4, UR4, 0x3, URZ ;  /* 0x0000000304047899 */ /* 0x000fe2000800063f */
[----:B------:R-:W-:Y:S02]  /*30c0*/  SHF.R.S32.HI R133, RZ, 0x1f, R136 ;  /* 0x0000001fff857819 */ /* 0x000fe40000011488 */
[----:B------:R-:W-:Y:S01]  /*30d0*/  SHF.R.S32.HI R131, RZ, 0x8, R131 ;  /* 0x00000008ff837819 */ /* 0x000fe20000011483 */
[----:B------:R-:W-:Y:S01]  /*30e0*/  IMAD.IADD R152, R0, 0x1, -R135 ;  /* 0x0000000100987824 */ /* 0x000fe200078e0a87 */
[----:B------:R-:W-:Y:S01]  /*30f0*/  LEA.HI R133, R133, R136, RZ, 0x3 ;  /* 0x0000008885857211 */ /* 0x000fe200078f18ff */
[----:B------:R-:W-:-:S02]  /*3100*/  UIMAD UR4, UR4, 0x84, UR13 ;  /* 0x00000084040478a4 */ /* 0x000fc4000f8e020d */
[----:B------:R-:W-:Y:S01]  /*3110*/  IMAD.SHL.U32 R137, R131, 0x80, RZ ;  /* 0x0000008083897824 */ /* 0x000fe200078e00ff */
[----:B------:R-:W-:Y:S02]  /*3120*/  SHF.R.S32.HI R135, RZ, 0x1f, R152 ;  /* 0x0000001fff877819 */ /* 0x000fe40000011498 */
[----:B------:R-:W-:Y:S02]  /*3130*/  LOP3.LUT R133, R133, 0xfffffff8, RZ, 0xc0, !PT ;  /* 0xfffffff885857812 */ /* 0x000fe400078ec0ff */
[----:B------:R-:W-:-:S03]  /*3140*/  LEA.HI R134, R135, R152, RZ, 0x4 ;  /* 0x0000009887867211 */ /* 0x000fc600078f20ff */
[----:B------:R-:W-:Y:S01]  /*3150*/  IMAD.IADD R136, R136, 0x1, -R133 ;  /* 0x0000000188887824 */ /* 0x000fe200078e0a85 */
[C---:B------:R-:W-:Y:S02]  /*3160*/  LOP3.LUT R135, R134.reuse, 0xfffffff0, RZ, 0xc0, !PT ;  /* 0xfffffff086877812 */ /* 0x040fe400078ec0ff */
[----:B------:R-:W-:Y:S02]  /*3170*/  LEA.HI.SX32 R134, R134, R137, 0x1c ;  /* 0x0000008986867211 */ /* 0x000fe400078fe2ff */
[----:B------:R-:W-:Y:S01]  /*3180*/  SHF.R.S32.HI R137, RZ, 0x1f, R136 ;  /* 0x0000001fff897819 */ /* 0x000fe20000011488 */
[----:B------:R-:W-:Y:S01]  /*3190*/  IMAD.IADD R152, R152, 0x1, -R135 ;  /* 0x0000000198987824 */ /* 0x000fe200078e0a87 */
[----:B------:R-:W-:Y:S01]  /*31a0*/  LOP3.LUT R133, R153, UR5, RZ, 0x30, !PT ;  /* 0x0000000599857c12 */ /* 0x000fe2000f8e30ff */
[----:B------:R-:W-:Y:S01]  /*31b0*/  IMAD R132, R131, -0x70, R134 ;  /* 0xffffff9083847824 */ /* 0x000fe200078e0286 */
[----:B------:R-:W-:Y:S02]  /*31c0*/  LEA.HI R137, R137, R136, RZ, 0x2 ;  /* 0x0000008889897211 */ /* 0x000fe400078f10ff */
[----:B------:R-:W-:-:S02]  /*31d0*/  IADD3 R133, R133, UR6, RZ ;  /* 0x0000000685857c10 */ /* 0x000fc4000fffe0ff */
[----:B------:R-:W-:Y:S02]  /*31e0*/  LOP3.LUT R131, R137, 0x7ffffffc, RZ, 0xc0, !PT ;  /* 0x7ffffffc89837812 */ /* 0x000fe400078ec0ff */
[----:B------:R-:W-:Y:S01]  /*31f0*/  SHF.R.S32.HI R137, RZ, 0x2, R137 ;  /* 0x00000002ff897819 */ /* 0x000fe20000011489 */
[----:B------:R-:W-:Y:S01]  /*3200*/  IMAD R133, R133, 0x40, R152 ;  /* 0x0000004085857824 */ /* 0x000fe200078e0298 */
[----:B------:R-:W-:Y:S01]  /*3210*/  SHF.R.S32.HI R153, RZ, c[0x0][0x178], R153 ;  /* 0x00005e00ff997a19 */ /* 0x000fe20000011499 */
[----:B------:R-:W-:Y:S01]  /*3220*/  IMAD.IADD R131, R136, 0x1, -R131 ;  /* 0x0000000188837824 */ /* 0x000fe200078e0a83 */
[C---:B------:R-:W-:Y:S01]  /*3230*/  LOP3.LUT R135, R0.reuse, 0x1f, RZ, 0xc0, !PT ;  /* 0x0000001f00877812 */ /* 0x040fe200078ec0ff */
[----:B------:R-:W-:Y:S01]  /*3240*/  IMAD R134, R137, 0x40, R134 ;  /* 0x0000004089867824 */ /* 0x000fe200078e0286 */
[----:B------:R-:W-:Y:S01]  /*3250*/  LOP3.LUT R0, R0, 0x3, RZ, 0xc0, !PT ;  /* 0x0000000300007812 */ /* 0x000fe200078ec0ff */
[----:B------:R-:W-:Y:S01]  /*3260*/  IMAD.SHL.U32 R133, R133, 0x4, RZ ;  /* 0x0000000485857824 */ /* 0x000fe200078e00ff */
[----:B------:R-:W-:Y:S01]  /*3270*/  SHF.R.U32.HI R135, RZ, 0x2, R135 ;  /* 0x00000002ff877819 */ /* 0x000fe20000011687 */
[----:B------:R-:W-:-:S02]  /*3280*/  IMAD R134, R131, 0x2, R134 ;  /* 0x0000000283867824 */ /* 0x000fc400078e0286 */
[----:B------:R-:W-:Y:S01]  /*3290*/  IMAD R132, R137, 0x8, R132 ;  /* 0x0000000889847824 */ /* 0x000fe200078e0284 */
[C---:B------:R-:W-:Y:S01]  /*32a0*/  ISETP.LT.AND P5, PT, R133.reuse, c[0x0][0x164], P6 ;  /* 0x0000590085007a0c */ /* 0x040fe200037a1270 */
[----:B------:R-:W-:-:S04]  /*32b0*/  IMAD.WIDE R136, R133, 0x4, RZ ;  /* 0x0000000485887825 */ /* 0x000fc800078e02ff */
[----:B------:R-:W-:Y:S01]  /*32c0*/  IMAD R153, R153, 0x80, R134 ;  /* 0x0000008099997824 */ /* 0x000fe200078e0286 */
[----:B------:R-:W-:Y:S01]  /*32d0*/  LOP3.LUT R138, R136, 0xfffffff0, RZ, 0xc0, !PT ;  /* 0xfffffff0888a7812 */ /* 0x000fe200078ec0ff */
[----:B------:R-:W-:Y:S01]  /*32e0*/  IMAD R132, R131, 0x2, R132 ;  /* 0x0000000283847824 */ /* 0x000fe200078e0284 */
[----:B------:R-:W-:Y:S01]  /*32f0*/  LOP3.LUT R139, R137, 0x3fffffff, RZ, 0xc0, !PT ;  /* 0x3fffffff898b7812 */ /* 0x000fe200078ec0ff */
[----:B------:R-:W-:Y:S01]  /*3300*/  IMAD R0, R135, 0x84, R0 ;  /* 0x0000008487007824 */ /* 0x000fe200078e0200 */
[----:B------:R-:W-:Y:S02]  /*3310*/  SHF.R.S32.HI R136, RZ, 0x1f, R153 ;  /* 0x0000001fff887819 */ /* 0x000fe40000011499 */
[----:B------:R-:W-:Y:S01]  /*3320*/  IADD3 R135, R133, 0xc0, RZ ;  /* 0x000000c085877810 */ /* 0x000fe20007ffe0ff */
[--C-:B------:R-:W-:Y:S01]  /*3330*/  IMAD.WIDE.U32 R140, R153, c[0x0][0x1e0], R138.reuse ;  /* 0x00007800998c7a25 */ /* 0x100fe200078e008a */
[----:B------:R-:W-:Y:S02]  /*3340*/  IADD3 R0, R0, UR4, RZ ;  /* 0x0000000400007c10 */ /* 0x000fe4000fffe0ff */
[----:B------:R-:W-:Y:S01]  /*3350*/  ISETP.LT.AND P3, PT, R135, c[0x0][0x164], P6 ;  /* 0x0000590087007a0c */ /* 0x000fe20003761270 */
[----:B------:R-:W-:Y:S01]  /*3360*/  IMAD R134, R136, c[0x0][0x1e0], RZ ;  /* 0x0000780088867a24 */ /* 0x000fe200078e02ff */
[----:B------:R-:W-:Y:S01]  /*3370*/  IADD3 R158, P1, R140, c[0x0][0x220], RZ ;  /* 0x000088008c9e7a10 */ /* 0x000fe20007f3e0ff */
[----:B------:R-:W-:Y:S01]  /*3380*/  IMAD.WIDE.U32 R138, R153, c[0x0][0x230], R138 ;  /* 0x00008c00998a7a25 */ /* 0x000fe200078e008a */
[----:B------:R-:W-:-:S02]  /*3390*/  P2R R155, PR, RZ, 0x8 ;  /* 0x00000008ff9b7803 */ /* 0x000fc40000000000 */
[----:B------:R-:W-:Y:S01]  /*33a0*/  ISETP.LT.AND P4, PT, R135, c[0x0][0x164], P2 ;  /* 0x0000590087007a0c */ /* 0x000fe20001781270 */
[----:B------:R-:W-:Y:S01]  /*33b0*/  IMAD R136, R136, c[0x0][0x230], RZ ;  /* 0x00008c0088887a24 */ /* 0x000fe200078e02ff */
[----:B------:R-:W-:Y:S01]  /*33c0*/  IADD3 R156, P0, R138, c[0x0][0x270], RZ ;  /* 0x00009c008a9c7a10 */ /* 0x000fe20007f1e0ff */
[C---:B------:R-:W-:Y:S02]  /*33d0*/  IMAD R134, R153.reuse, c[0x0][0x1e4], R134 ;  /* 0x0000790099867a24 */ /* 0x040fe400078e0286 */
[----:B------:R-:W-:Y:S02]  /*33e0*/  IMAD R131, R153, c[0x0][0x234], R136 ;  /* 0x00008d0099837a24 */ /* 0x000fe400078e0288 */
[----:B------:R-:W-:Y:S01]  /*33f0*/  IMAD R135, R132, 0x420, RZ ;  /* 0x0000042084877824 */ /* 0x000fe200078e02ff */
[----:B------:R-:W-:Y:S02]  /*3400*/  IADD3.X R159, R141, c[0x0][0x224], R134, P1, !PT ;  /* 0x000089008d9f7a10 */ /* 0x000fe40000ffe486 */
[----:B------:R-:W-:Y:S01]  /*3410*/  IADD3.X R157, R139, c[0x0][0x274], R131, P0, !PT ;  /* 0x00009d008b9d7a10 */ /* 0x000fe200007fe483 */
[----:B------:R-:W-:Y:S01]  /*3420*/  IMAD.U32 R152, R152, 0x10, R135 ;  /* 0x0000001098987824 */ /* 0x000fe200078e0087 */
[----:B------:R-:W-:-:S02]  /*3430*/  IADD3 R131, R133, 0x80, RZ ;  /* 0x0000008085837810 */ /* 0x000fc40007ffe0ff */
[----:B------:R-:W-:Y:S02]  /*3440*/  ISETP.LT.AND P1, PT, R133, c[0x0][0x164], P2 ;  /* 0x0000590085007a0c */ /* 0x000fe40001721270 */
[C---:B------:R-:W-:Y:S02]  /*3450*/  ISETP.LT.AND P0, PT, R131.reuse, c[0x0][0x164], P6 ;  /* 0x0000590083007a0c */ /* 0x040fe40003701270 */
[----:B------:R-:W-:Y:S02]  /*3460*/  ISETP.LT.AND P3, PT, R131, c[0x0][0x164], P2 ;  /* 0x0000590083007a0c */ /* 0x000fe40001761270 */
[----:B------:R-:W-:Y:S02]  /*3470*/  P2R R131, PR, RZ, 0x1 ;  /* 0x00000001ff837803 */ /* 0x000fe40000000000 */
[----:B----4-:R-:W-:Y:S02]  /*3480*/  ISETP.NE.AND P0, PT, R130, RZ, PT ;  /* 0x000000ff8200720c */ /* 0x010fe40003f05270 */
[----:B------:R-:W-:-:S04]  /*3490*/  IADD3 R133, R133, 0x40, RZ ;  /* 0x0000004085857810 */ /* 0x000fc80007ffe0ff */
[C---:B------:R-:W-:Y:S02]  /*34a0*/  ISETP.LT.AND P6, PT, R133.reuse, c[0x0][0x164], P6 ;  /* 0x0000590085007a0c */ /* 0x040fe400037c1270 */
[----:B------:R-:W-:-:S04]  /*34b0*/  ISETP.LT.AND P2, PT, R133, c[0x0][0x164], P2 ;  /* 0x0000590085007a0c */ /* 0x000fc80001741270 */
[----:B------:R-:W-:Y:S05]  /*34c0*/  @!P0 BRA `(.L_x_29) ;  /* 0x0000239000008947 */ /* 0x000fea0003800000 */
[----:B------:R-:W-:Y:S01]  /*34d0*/  ISETP.LT.AND P0, PT, R153, c[0x0][0x160], P5 ;  /* 0x0000580099007a0c */ /* 0x000fe20002f01270 */
        /* <DEDUP_REMOVED lines=8> */
[----:B------:R-:W-:-:S03]  /*3560*/  ULDC.64 UR4, c[0x0][0x200] ;  /* 0x0000800000047ab9 */ /* 0x000fc60000000a00 */
[----:B------:R-:W2:Y:S01]  /*3570*/  @P0 LDG.E.LTC128B.128.SYS R144, [R158] ;  /* 0x000000009e900381 */ /* 0x000ea200001eed20 */
[----:B------:R-:W-:-:S12]  /*3580*/  ISETP.LT.AND P0, PT, R153, c[0x0][0x160], P6 ;  /* 0x0000580099007a0c */ /* 0x000fd80003701270 */
[----:B------:R-:W3:Y:S01]  /*3590*/  @P0 LDG.E.LTC128B.128.SYS R140, [R158+0x100] ;  /* 0x000100009e8c0381 */ /* 0x000ee200001eed20 */
[----:B------:R-:W-:-:S04]  /*35a0*/  ISETP.NE.AND P0, PT, R131, RZ, PT ;  /* 0x000000ff8300720c */ /* 0x000fc80003f05270 */
[----:B------:R-:W-:-:S12]  /*35b0*/  ISETP.LT.AND P0, PT, R153, c[0x0][0x160], P0 ;  /* 0x0000580099007a0c */ /* 0x000fd80000701270 */
[----:B------:R-:W4:Y:S01]  /*35c0*/  @P0 LDG.E.LTC128B.128.SYS R136, [R158+0x200] ;  /* 0x000200009e880381 */ /* 0x000f2200001eed20 */
[----:B------:R-:W-:-:S04]  /*35d0*/  ISETP.NE.AND P0, PT, R155, RZ, PT ;  /* 0x000000ff9b00720c */ /* 0x000fc80003f05270 */
[----:B------:R-:W-:-:S12]  /*35e0*/  ISETP.LT.AND P0, PT, R153, c[0x0][0x160], P0 ;  /* 0x0000580099007a0c */ /* 0x000fd80000701270 */
[----:B------:R-:W4:Y:S04]  /*35f0*/  @P0 LDG.E.LTC128B.128.SYS R132, [R158+0x300] ;  /* 0x000300009e840381 */ /* 0x000f2800001eed20 */
[----:B------:R-:W-:Y:S01]  /*3600*/  BAR.SYNC.DEFER_BLOCKING 0x0 ;  /* 0x0000000000007b1d */ /* 0x000fe20000010000 */
[----:B------:R-:W-:-:S04]  /*3610*/  ISETP.LT.AND P0, PT, R153, c[0x0][0x160], P1 ;  /* 0x0000580099007a0c */ /* 0x000fc80000f01270 */
[----:B------:R0:W-:Y:S04]  /*3620*/  STS.64 [R0.X8], R128 ;  /* 0x0000008000007388 */ /* 0x0001e80000008a00 */
[----:B------:R1:W-:Y:S04]  /*3630*/  STS.64 [R0.X8+0x20], R98 ;  /* 0x0000206200007388 */ /* 0x0003e80000008a00 */
[----:B------:R-:W-:Y:S04]  /*3640*/  STS.64 [R0.X8+0x40], R96 ;  /* 0x0000406000007388 */ /* 0x000fe80000008a00 */
[----:B------:R-:W-:Y:S04]  /*3650*/  STS.64 [R0.X8+0x60], R66 ;  /* 0x0000604200007388 */ /* 0x000fe80000008a00 */
[----:B------:R-:W-:Y:S04]  /*3660*/  STS.64 [R0.X8+0x80], R64 ;  /* 0x0000804000007388 */ /* 0x000fe80000008a00 */
[----:B------:R-:W-:Y:S04]  /*3670*/  STS.64 [R0.X8+0xa0], R34 ;  /* 0x0000a02200007388 */ /* 0x000fe80000008a00 */
[----:B------:R-:W-:Y:S04]  /*3680*/  STS.64 [R0.X8+0xc0], R32 ;  /* 0x0000c02000007388 */ /* 0x000fe80000008a00 */
[----:B------:R-:W-:Y:S04]  /*3690*/  STS.64 [R0.X8+0xe0], R2 ;  /* 0x0000e00200007388 */ /* 0x000fe80000008a00 */
[----:B------:R-:W-:Y:S05]  /*36a0*/  BAR.SYNC.DEFER_BLOCKING 0x0 ;  /* 0x0000000000007b1d */ /* 0x000fea0000010000 */
[----:B------:R-:W0:Y:S08]  /*36b0*/  LDS.U.128 R148, [R152] ;  /* 0x0000000098947984 */ /* 0x000e300000001c00 */
[----:B------:R-:W0:Y:S01]  /*36c0*/  LDS.U.128 R32, [R152+0x100] ;  /* 0x0001000098207984 */ /* 0x000e220000001c00 */
[----:B------:R-:W-:-:S04]  /*36d0*/  UIADD3 UR8, UP0, UR4, 0x100, URZ ;  /* 0x0000010004087890 */ /* 0x000fc8000ff1e03f */
[----:B------:R-:W-:Y:S02]  /*36e0*/  UIADD3.X UR9, URZ, UR5, URZ, UP0, !UPT ;  /* 0x000000053f097290 */ /* 0x000fe400087fe43f */
[----:B------:R-:W-:Y:S01]  /*36f0*/  UIADD3 UR6, UP0, UR4, 0x200, URZ ;  /* 0x0000020004067890 */ /* 0x000fe2000ff1e03f */
[-C--:B--2---:R-:W-:Y:S02]  /*3700*/  IMAD R161, R144, R130.reuse, RZ ;  /* 0x0000008290a17224 */ /* 0x084fe400078e02ff */
[-C--:B0-----:R-:W-:Y:S02]  /*3710*/  IMAD R128, R145, R130.reuse, RZ ;  /* 0x0000008291807224 */ /* 0x081fe400078e02ff */
[-C--:B------:R-:W-:Y:S02]  /*3720*/  IMAD R129, R146, R130.reuse, RZ ;  /* 0x0000008292817224 */ /* 0x080fe400078e02ff */
[----:B-1----:R-:W-:Y:S02]  /*3730*/  IMAD R99, R147, R130, RZ ;  /* 0x0000008293637224 */ /* 0x002fe400078e02ff */
[----:B------:R-:W-:-:S02]  /*3740*/  IMAD R96, R148, R154, R161 ;  /* 0x0000009a94607224 */ /* 0x000fc400078e02a1 */
[-C--:B------:R-:W-:Y:S01]  /*3750*/  IMAD R97, R149, R154.reuse, R128 ;  /* 0x0000009a95617224 */ /* 0x080fe200078e0280 */
[----:B------:R-:W-:Y:S01]  /*3760*/  IADD3 R128, R153, 0x8, RZ ;  /* 0x0000000899807810 */ /* 0x000fe20007ffe0ff */
[----:B------:R-:W-:Y:S02]  /*3770*/  IMAD R98, R150, R154, R129 ;  /* 0x0000009a96627224 */ /* 0x000fe400078e0281 */
[-C--:B---3--:R-:W-:Y:S02]  /*3780*/  IMAD R65, R140, R130.reuse, RZ ;  /* 0x000000828c417224 */ /* 0x088fe400078e02ff */
[----:B------:R-:W-:Y:S02]  /*3790*/  IMAD R64, R141, R130, RZ ;  /* 0x000000828d407224 */ /* 0x000fe400078e02ff */
[-C--:B------:R-:W-:Y:S02]  /*37a0*/  IMAD R99, R151, R154.reuse, R99 ;  /* 0x0000009a97637224 */ /* 0x080fe400078e0263 */
[----:B------:R-:W-:-:S02]  /*37b0*/  IMAD R32, R32, R154, R65 ;  /* 0x0000009a20207224 */ /* 0x000fc400078e0241 */
[----:B------:R-:W-:Y:S02]  /*37c0*/  IMAD R33, R33, R154, R64 ;  /* 0x0000009a21217224 */ /* 0x000fe400078e0240 */
[----:B------:R-:W0:Y:S01]  /*37d0*/  LDS.U.128 R64, [R152+0x200] ;  /* 0x0002000098407984 */ /* 0x000e220000001c00 */
[-C--:B------:R-:W-:Y:S02]  /*37e0*/  IMAD R3, R142, R130.reuse, RZ ;  /* 0x000000828e037224 */ /* 0x080fe400078e02ff */
[----:B------:R-:W-:Y:S02]  /*37f0*/  IMAD R2, R143, R130, RZ ;  /* 0x000000828f027224 */ /* 0x000fe400078e02ff */
[-C--:B------:R-:W-:Y:S02]  /*3800*/  IMAD R34, R34, R154.reuse, R3 ;  /* 0x0000009a22227224 */ /* 0x080fe400078e0203 */
[----:B------:R-:W-:Y:S01]  /*3810*/  IMAD R35, R35, R154, R2 ;  /* 0x0000009a23237224 */ /* 0x000fe200078e0202 */
[----:B------:R1:W-:Y:S01]  /*3820*/  @P0 STG.E.128.SYS [R156], R96 ;  /* 0x000000609c000386 */ /* 0x0003e2000010ed00 */
[----:B------:R-:W-:Y:S01]  /*3830*/  ISETP.LT.AND P0, PT, R153, c[0x0][0x160], P2 ;  /* 0x0000580099007a0c */ /* 0x000fe20001701270 */
[----:B----4-:R-:W-:-:S02]  /*3840*/  IMAD R3, R138, R130, RZ ;  /* 0x000000828a037224 */ /* 0x010fc400078e02ff */
[----:B------:R-:W-:-:S09]  /*3850*/  IMAD R2, R139, R130, RZ ;  /* 0x000000828b027224 */ /* 0x000fd200078e02ff */
[----:B------:R-:W-:Y:S01]  /*3860*/  @P0 STG.E.128.SYS [R156+0x100], R32 ;  /* 0x000100209c000386 */ /* 0x000fe2000010ed00 */
[----:B------:R-:W-:-:S03]  /*3870*/  ISETP.LT.AND P0, PT, R153, c[0x0][0x160], P3 ;  /* 0x0000580099007a0c */ /* 0x000fc60001f01270 */
[----:B------:R-:W2:Y:S01]  /*3880*/  LDS.U.128 R32, [R152+0x300] ;  /* 0x0003000098207984 */ /* 0x000ea20000001c00 */
[-C--:B-1----:R-:W-:Y:S02]  /*3890*/  IMAD R97, R136, R130.reuse, RZ ;  /* 0x0000008288617224 */ /* 0x082fe400078e02ff */
[----:B------:R-:W-:Y:S02]  /*38a0*/  IMAD R96, R137, R130, RZ ;  /* 0x0000008289607224 */ /* 0x000fe400078e02ff */
[-C--:B0-----:R-:W-:Y:S02]  /*38b0*/  IMAD R64, R64, R154.reuse, R97 ;  /* 0x0000009a40407224 */ /* 0x081fe400078e0261 */
[-C--:B------:R-:W-:Y:S02]  /*38c0*/  IMAD R65, R65, R154.reuse, R96 ;  /* 0x0000009a41417224 */ /* 0x080fe400078e0260 */
[-C--:B------:R-:W-:Y:S02]  /*38d0*/  IMAD R66, R66, R154.reuse, R3 ;  /* 0x0000009a42427224 */ /* 0x080fe400078e0203 */
[----:B------:R-:W-:-:S02]  /*38e0*/  IMAD R67, R67, R154, R2 ;  /* 0x0000009a43437224 */ /* 0x000fc400078e0202 */
[-C--:B------:R-:W-:Y:S02]  /*38f0*/  IMAD R97, R132, R130.reuse, RZ ;  /* 0x0000008284617224 */ /* 0x080fe400078e02ff */
[-C--:B------:R-:W-:Y:S02]  /*3900*/  IMAD R96, R133, R130.reuse, RZ ;  /* 0x0000008285607224 */ /* 0x080fe400078e02ff */
[-C--:B------:R-:W-:Y:S02]  /*3910*/  IMAD R3, R134, R130.reuse, RZ ;  /* 0x0000008286037224 */ /* 0x080fe400078e02ff */
[----:B------:R-:W-:Y:S01]  /*3920*/  @P0 STG.E.128.SYS [R156+0x200], R64 ;  /* 0x000200409c000386 */ /* 0x000fe2000010ed00 */
[----:B------:R-:W-:Y:S01]  /*3930*/  IADD3 R98, P0, R158, c[0x0][0x200], RZ ;  /* 0x000080009e627a10 */ /* 0x000fe20007f1e0ff */
[----:B------:R-:W-:-:S03]  /*3940*/  IMAD R2, R135, R130, RZ ;  /* 0x0000008287027224 */ /* 0x000fc600078e02ff */
[----:B------:R-:W-:Y:S02]  /*3950*/  IADD3.X R99, R159, c[0x0][0x204], RZ, P0, !PT ;  /* 0x000081009f637a10 */ /* 0x000fe400007fe4ff */
[----:B------:R-:W-:Y:S01]  /*3960*/  ISETP.LT.AND P0, PT, R153, c[0x0][0x160], P4 ;  /* 0x0000580099007a0c */ /* 0x000fe20002701270 */
[-C--:B--2---:R-:W-:Y:S02]  /*3970*/  IMAD R32, R32, R154.reuse, R97 ;  /* 0x0000009a20207224 */ /* 0x084fe400078e0261 */
[-C--:B------:R-:W-:Y:S02]  /*3980*/  IMAD R33, R33, R154.reuse, R96 ;  /* 0x0000009a21217224 */ /* 0x080fe400078e0260 */
[-C--:B------:R-:W-:Y:S02]  /*3990*/  IMAD R34, R34, R154.reuse, R3 ;  /* 0x0000009a22227224 */ /* 0x080fe400078e0203 */
[----:B------:R-:W-:-:S08]  /*39a0*/  IMAD R35, R35, R154, R2 ;  /* 0x0000009a23237224 */ /* 0x000fd000078e0202 */
[----:B------:R0:W-:Y:S01]  /*39b0*/  @P0 STG.E.128.SYS [R156+0x300], R32 ;  /* 0x000300209c000386 */ /* 0x0001e2000010ed00 */
[----:B------:R-:W-:-:S12]  /*39c0*/  ISETP.LT.AND P0, PT, R128, c[0x0][0x160], P5 ;  /* 0x0000580080007a0c */ /* 0x000fd80002f01270 */
[----:B------:R-:W0:Y:S01]  /*39d0*/  @P0 LDG.E.LTC128B.128.SYS R144, [R98] ;  /* 0x0000000062900381 */ /* 0x000e2200001eed20 */
[----:B------:R-:W-:-:S12]  /*39e0*/  ISETP.LT.AND P0, PT, R128, c[0x0][0x160], P6 ;  /* 0x0000580080007a0c */ /* 0x000fd80003701270 */
[----:B------:R-:W2:Y:S01]  /*39f0*/  @P0 LDG.E.LTC128B.128.SYS R140, [R158.64+UR8] ;  /* 0x000000089e8c0981 */ /* 0x000ea2000c1eed20 */
[----:B------:R-:W-:Y:S01]  /*3a00*/  ISETP.NE.AND P0, PT, R131, RZ, PT ;  /* 0x000000ff8300720c */ /* 0x000fe20003f05270 */
[----:B------:R-:W-:-:S03]  /*3a10*/  UIADD3.X UR7, URZ, UR5, URZ, UP0, !UPT ;  /* 0x000000053f077290 */ /* 0x000fc600087fe43f */
[----:B------:R-:W-:Y:S01]  /*3a20*/  ISETP.LT.AND P0, PT, R128, c[0x0][0x160], P0 ;  /* 0x0000580080007a0c */ /* 0x000fe20000701270 */
[----:B------:R-:W-:-:S11]  /*3a30*/  UIADD3 UR10, UP0, UR4, 0x300, URZ ;  /* 0x00000300040a7890 */ /* 0x000fd6000ff1e03f */
[----:B------:R-:W3:Y:S01]  /*3a40*/  @P0 LDG.E.LTC128B.128.SYS R136, [R158.64+UR6] ;  /* 0x000000069e880981 */ /* 0x000ee2000c1eed20 */
[----:B------:R-:W-:Y:S01]  /*3a50*/  ISETP.NE.AND P0, PT, R155, RZ, PT ;  /* 0x000000ff9b00720c */ /* 0x000fe20003f05270 */
[----:B------:R-:W-:-:S03]  /*3a60*/  UIADD3.X UR11, URZ, UR5, URZ, UP0, !UPT ;  /* 0x000000053f0b7290 */ /* 0x000fc600087fe43f */
[----:B------:R-:W-:Y:S01]  /*3a70*/  ISETP.LT.AND P0, PT, R128, c[0x0][0x160], P0 ;  /* 0x0000580080007a0c */ /* 0x000fe20000701270 */
[----:B------:R-:W-:-:S11]  /*3a80*/  ULDC.64 UR4, c[0x0][0x250] ;  /* 0x0000940000047ab9 */ /* 0x000fd60000000a00 */
[----:B------:R-:W4:Y:S04]  /*3a90*/  @P0 LDG.E.LTC128B.128.SYS R132, [R158.64+UR10] ;  /* 0x0000000a9e840981 */ /* 0x000f28000c1eed20 */
[----:B------:R-:W-:Y:S01]  /*3aa0*/  BAR.SYNC.DEFER_BLOCKING 0x0 ;  /* 0x0000000000007b1d */ /* 0x000fe20000010000 */
[----:B------:R-:W-:Y:S01]  /*3ab0*/  IADD3 R96, P0, R156, c[0x0][0x250], RZ ;  /* 0x000094009c607a10 */ /* 0x000fe20007f1e0ff */
[----:B------:R-:W-:-:S03]  /*3ac0*/  UIADD3 UR14, UP0, UR4, 0x100, URZ ;  /* 0x00000100040e7890 */ /* 0x000fc6000ff1e03f */
[----:B------:R-:W-:Y:S01]  /*3ad0*/  IADD3.X R97, R157, c[0x0][0x254], RZ, P0, !PT ;  /* 0x000095009d617a10 */ /* 0x000fe200007fe4ff */
[----:B------:R-:W-:Y:S01]  /*3ae0*/  UIADD3.X UR15, URZ, UR5, URZ, UP0, !UPT ;  /* 0x000000053f0f7290 */ /* 0x000fe200087fe43f */
[----:B------:R-:W-:Y:S01]  /*3af0*/  IADD3 R2, P0, R98, c[0x0][0x200], RZ ;  /* 0x0000800062027a10 */ /* 0x000fe20007f1e0ff */
[----:B------:R-:W-:-:S03]  /*3b00*/  UIADD3 UR12, UP0, UR4, 0x200, URZ ;  /* 0x00000200040c7890 */ /* 0x000fc6000ff1e03f */
[----:B------:R-:W-:Y:S01]  /*3b10*/  IADD3.X R3, R99, c[0x0][0x204], RZ, P0, !PT ;  /* 0x0000810063037a10 */ /* 0x000fe200007fe4ff */
[----:B------:R-:W-:Y:S01]  /*3b20*/  UIADD3.X UR13, URZ, UR5, URZ, UP0, !UPT ;  /* 0x000000053f0d7290 */ /* 0x000fe200087fe43f */
[----:B------:R-:W-:Y:S01]  /*3b30*/  ISETP.LT.AND P0, PT, R128, c[0x0][0x160], P1 ;  /* 0x0000580080007a0c */ /* 0x000fe20000f01270 */
[----:B------:R-:W-:-:S04]  /*3b40*/  UIADD3 UR4, UP0, UR4, 0x300, URZ ;  /* 0x0000030004047890 */ /* 0x000fc8000ff1e03f */
[----:B------:R-:W-:Y:S01]  /*3b50*/  UIADD3.X UR5, URZ, UR5, URZ, UP0, !UPT ;  /* 0x000000053f057290 */ /* 0x000fe200087fe43f */
[----:B------:R-:W-:Y:S04]  /*3b60*/  STS.64 [R0.X8], R126 ;  /* 0x0000007e00007388 */ /* 0x000fe80000008a00 */
[----:B------:R-:W-:Y:S04]  /*3b70*/  STS.64 [R0.X8+0x20], R100 ;  /* 0x0000206400007388 */ /* 0x000fe80000008a00 */
[----:B------:R-:W-:Y:S04]  /*3b80*/  STS.64 [R0.X8+0x40], R94 ;  /* 0x0000405e00007388 */ /* 0x000fe80000008a00 */
[----:B------:R-:W-:Y:S04]  /*3b90*/  STS.64 [R0.X8+0x60], R68 ;  /* 0x0000604400007388 */ /* 0x000fe80000008a00 */
[----:B------:R-:W-:Y:S04]  /*3ba0*/  STS.64 [R0.X8+0x80], R62 ;  /* 0x0000803e00007388 */ /* 0x000fe80000008a00 */
[----:B------:R-:W-:Y:S04]  /*3bb0*/  STS.64 [R0.X8+0xa0], R36 ;  /* 0x0000a02400007388 */ /* 0x000fe80000008a00 */
[----:B------:R-:W-:Y:S04]  /*3bc0*/  STS.64 [R0.X8+0xc0], R30 ;  /* 0x0000c01e00007388 */ /* 0x000fe80000008a00 */
[----:B------:R-:W-:Y:S04]  /*3bd0*/  STS.64 [R0.X8+0xe0], R4 ;  /* 0x0000e00400007388 */ /* 0x000fe80000008a00 */
[----:B------:R-:W-:Y:S05]  /*3be0*/  BAR.SYNC.DEFER_BLOCKING 0x0 ;  /* 0x0000000000007b1d */ /* 0x000fea0000010000 */
[----:B------:R-:W1:Y:S01]  /*3bf0*/  LDS.U.128 R64, [R152] ;  /* 0x0000000098407984 */ /* 0x000e620000001c00 */
[----:B0-----:R-:W-:-:S02]  /*3c00*/  IMAD R35, R144, R130, RZ ;  /* 0x0000008290237224 */ /* 0x001fc400078e02ff */
[-C--:B------:R-:W-:Y:S02]  /*3c10*/  IMAD R34, R145, R130.reuse, RZ ;  /* 0x0000008291227224 */ /* 0x080fe400078e02ff */
[-C--:B------:R-:W-:Y:S02]  /*3c20*/  IMAD R33, R146, R130.reuse, RZ ;  /* 0x0000008292217224 */ /* 0x080fe400078e02ff */
[----:B------:R-:W-:Y:S02]  /*3c30*/  IMAD R32, R147, R130, RZ ;  /* 0x0000008293207224 */ /* 0x000fe400078e02ff */
[-C--:B-1----:R-:W-:Y:S02]  /*3c40*/  IMAD R64, R64, R154.reuse, R35 ;  /* 0x0000009a40407224 */ /* 0x082fe400078e0223 */
[-C--:B------:R-:W-:Y:S02]  /*3c50*/  IMAD R65, R65, R154.reuse, R34 ;  /* 0x0000009a41417224 */ /* 0x080fe400078e0222 */
[----:B------:R-:W-:-:S02]  /*3c60*/  IMAD R66, R66, R154, R33 ;  /* 0x0000009a42427224 */ /* 0x000fc400078e0221 */
[----:B------:R-:W-:Y:S02]  /*3c70*/  IMAD R67, R67, R154, R32 ;  /* 0x0000009a43437224 */ /* 0x000fe400078e0220 */
[----:B------:R-:W0:Y:S01]  /*3c80*/  LDS.U.128 R32, [R152+0x100] ;  /* 0x0001000098207984 */ /* 0x000e220000001c00 */
[-C--:B--2---:R-:W-:Y:S02]  /*3c90*/  IMAD R31, R140, R130.reuse, RZ ;  /* 0x000000828c1f7224 */ /* 0x084fe400078e02ff */
[-C--:B------:R-:W-:Y:S02]  /*3ca0*/  IMAD R30, R141, R130.reuse, RZ ;  /* 0x000000828d1e7224 */ /* 0x080fe400078e02ff */
[-C--:B------:R-:W-:Y:S02]  /*3cb0*/  IMAD R5, R142, R130.reuse, RZ ;  /* 0x000000828e057224 */ /* 0x080fe400078e02ff */
[----:B------:R-:W-:Y:S01]  /*3cc0*/  IMAD R4, R143, R130, RZ ;  /* 0x000000828f047224 */ /* 0x000fe200078e02ff */
[----:B------:R-:W-:Y:S01]  /*3cd0*/  @P0 STG.E.128.SYS [R96], R64 ;  /* 0x0000004060000386 */ /* 0x000fe2000010ed00 */
[----:B------:R-:W-:-:S03]  /*3ce0*/  ISETP.LT.AND P0, PT, R128, c[0x0][0x160], P2 ;  /* 0x0000580080007a0c */ /* 0x000fc60001701270 */
[----:B------:R-:W1:Y:S01]  /*3cf0*/  LDS.U.128 R64, [R152+0x200] ;  /* 0x0002000098407984 */ /* 0x000e620000001c00 */
[-C--:B0-----:R-:W-:Y:S02]  /*3d00*/  IMAD R32, R32, R154.reuse, R31 ;  /* 0x0000009a20207224 */ /* 0x081fe400078e021f */
[-C--:B------:R-:W-:Y:S02]  /*3d10*/  IMAD R33, R33, R154.reuse, R30 ;  /* 0x0000009a21217224 */ /* 0x080fe400078e021e */
[-C--:B------:R-:W-:Y:S02]  /*3d20*/  IMAD R34, R34, R154.reuse, R5 ;  /* 0x0000009a22227224 */ /* 0x080fe400078e0205 */
[----:B------:R-:W-:Y:S02]  /*3d30*/  IMAD R35, R35, R154, R4 ;  /* 0x0000009a23237224 */ /* 0x000fe400078e0204 */
[-C--:B---3--:R-:W-:Y:S02]  /*3d40*/  IMAD R31, R136, R130.reuse, RZ ;  /* 0x00000082881f7224 */ /* 0x088fe400078e02ff */
[----:B------:R-:W-:-:S02]  /*3d50*/  IMAD R30, R137, R130, RZ ;  /* 0x00000082891e7224 */ /* 0x000fc400078e02ff */
[-C--:B------:R-:W-:Y:S02]  /*3d60*/  IMAD R5, R138, R130.reuse, RZ ;  /* 0x000000828a057224 */ /* 0x080fe400078e02ff */
[----:B------:R-:W-:Y:S01]  /*3d70*/  @P0 STG.E.128.SYS [R156.64+UR14], R32 ;  /* 0x000000209c000986 */ /* 0x000fe2000c10ed0e */
[----:B------:R-:W-:Y:S01]  /*3d80*/  IMAD R4, R139, R130, RZ ;  /* 0x000000828b047224 */ /* 0x000fe200078e02ff */
[----:B------:R-:W-:Y:S01]  /*3d90*/  ISETP.LT.AND P0, PT, R128, c[0x0][0x160], P3 ;  /* 0x0000580080007a0c */ /* 0x000fe20001f01270 */
[-C--:B-1----:R-:W-:Y:S01]  /*3da0*/  IMAD R64, R64, R154.reuse, R31 ;  /* 0x0000009a40407224 */ /* 0x082fe200078e021f */
[----:B------:R-:W0:Y:S01]  /*3db0*/  LDS.U.128 R32, [R152+0x300] ;  /* 0x0003000098207984 */ /* 0x000e220000001c00 */
[-C--:B------:R-:W-:Y:S02]  /*3dc0*/  IMAD R65, R65, R154.reuse, R30 ;  /* 0x0000009a41417224 */ /* 0x080fe400078e021e */
[-C--:B------:R-:W-:Y:S02]  /*3dd0*/  IMAD R66, R66, R154.reuse, R5 ;  /* 0x0000009a42427224 */ /* 0x080fe400078e0205 */
[----:B------:R-:W-:-:S02]  /*3de0*/  IMAD R67, R67, R154, R4 ;  /* 0x0000009a43437224 */ /* 0x000fc400078e0204 */
[-C--:B----4-:R-:W-:Y:S02]  /*3df0*/  IMAD R31, R132, R130.reuse, RZ ;  /* 0x00000082841f7224 */ /* 0x090fe400078e02ff */
[-C--:B------:R-:W-:Y:S02]  /*3e00*/  IMAD R30, R133, R130.reuse, RZ ;  /* 0x00000082851e7224 */ /* 0x080fe400078e02ff */
[-C--:B------:R-:W-:Y:S02]  /*3e10*/  IMAD R5, R134, R130.reuse, RZ ;  /* 0x0000008286057224 */ /* 0x080fe400078e02ff */
[----:B------:R1:W-:Y:S01]  /*3e20*/  @P0 STG.E.128.SYS [R156.64+UR12], R64 ;  /* 0x000000409c000986 */ /* 0x0003e2000c10ed0c */
[----:B------:R-:W-:Y:S01]  /*3e30*/  IMAD R4, R135, R130, RZ ;  /* 0x0000008287047224 */ /* 0x000fe200078e02ff */
[----:B------:R-:W-:Y:S02]  /*3e40*/  ISETP.LT.AND P0, PT, R128, c[0x0][0x160], P4 ;  /* 0x0000580080007a0c */ /* 0x000fe40002701270 */
[----:B-1----:R-:W-:Y:S01]  /*3e50*/  IADD3 R64, R153, 0x10, RZ ;  /* 0x0000001099407810 */ /* 0x002fe20007ffe0ff */
[----:B0-----:R-:W-:-:S02]  /*3e60*/  IMAD R32, R32, R154, R31 ;  /* 0x0000009a20207224 */ /* 0x001fc400078e021f */
[-C--:B------:R-:W-:Y:S02]  /*3e70*/  IMAD R33, R33, R154.reuse, R30 ;  /* 0x0000009a21217224 */ /* 0x080fe400078e021e */
[-C--:B------:R-:W-:Y:S02]  /*3e80*/  IMAD R34, R34, R154.reuse, R5 ;  /* 0x0000009a22227224 */ /* 0x080fe400078e0205 */
[----:B------:R-:W-:-:S08]  /*3e90*/  IMAD R35, R35, R154, R4 ;  /* 0x0000009a23237224 */ /* 0x000fd000078e0204 */
[----:B------:R-:W-:Y:S01]  /*3ea0*/  @P0 STG.E.128.SYS [R156.64+UR4], R32 ;  /* 0x000000209c000986 */ /* 0x000fe2000c10ed04 */
[----:B------:R-:W-:-:S12]  /*3eb0*/  ISETP.LT.AND P0, PT, R64, c[0x0][0x160], P5 ;  /* 0x0000580040007a0c */ /* 0x000fd80002f01270 */
[----:B------:R-:W2:Y:S01]  /*3ec0*/  @P0 LDG.E.LTC128B.128.SYS R144, [R2] ;  /* 0x0000000002900381 */ /* 0x000ea200001eed20 */
[----:B------:R-:W-:-:S12]  /*3ed0*/  ISETP.LT.AND P0, PT, R64, c[0x0][0x160], P6 ;  /* 0x0000580040007a0c */ /* 0x000fd80003701270 */
[----:B------:R-:W3:Y:S01]  /*3ee0*/  @P0 LDG.E.LTC128B.128.SYS R140, [R98.64+UR8] ;  /* 0x00000008628c0981 */ /* 0x000ee2000c1eed20 */
[----:B------:R-:W-:-:S04]  /*3ef0*/  ISETP.NE.AND P0, PT, R131, RZ, PT ;  /* 0x000000ff8300720c */ /* 0x000fc80003f05270 */
[----:B------:R-:W-:-:S12]  /*3f00*/  ISETP.LT.AND P0, PT, R64, c[0x0][0x160], P0 ;  /* 0x0000580040007a0c */ /* 0x000fd80000701270 */
[----:B------:R-:W4:Y:S01]  /*3f10*/  @P0 LDG.E.LTC128B.128.SYS R136, [R98.64+UR6] ;  /* 0x0000000662880981 */ /* 0x000f22000c1eed20 */
[----:B------:R-:W-:-:S04]  /*3f20*/  ISETP.NE.AND P0, PT, R155, RZ, PT ;  /* 0x000000ff9b00720c */ /* 0x000fc80003f05270 */
[----:B------:R-:W-:-:S12]  /*3f30*/  ISETP.LT.AND P0, PT, R64, c[0x0][0x160], P0 ;  /* 0x0000580040007a0c */ /* 0x000fd80000701270 */
[----:B------:R-:W4:Y:S04]  /*3f40*/  @P0 LDG.E.LTC128B.128.SYS R132, [R98.64+UR10] ;  /* 0x0000000a62840981 */ /* 0x000f28000c1eed20 */
[----:B------:R-:W-:Y:S01]  /*3f50*/  BAR.SYNC.DEFER_BLOCKING 0x0 ;  /* 0x0000000000007b1d */ /* 0x000fe20000010000 */
[----:B------:R-:W-:-:S04]  /*3f60*/  IADD3 R62, P0, R96, c[0x0][0x250], RZ ;  /* 0x00009400603e7a10 */ /* 0x000fc80007f1e0ff */
[----:B------:R-:W-:Y:S02]  /*3f70*/  IADD3.X R63, R97, c[0x0][0x254], RZ, P0, !PT ;  /* 0x00009500613f7a10 */ /* 0x000fe400007fe4ff */
[----:B------:R-:W-:-:S04]  /*3f80*/  IADD3 R36, P0, R2, c[0x0][0x200], RZ ;  /* 0x0000800002247a10 */ /* 0x000fc80007f1e0ff */
[----:B------:R-:W-:Y:S02]  /*3f90*/  IADD3.X R37, R3, c[0x0][0x204], RZ, P0, !PT ;  /* 0x0000810003257a10 */ /* 0x000fe400007fe4ff */
[----:B------:R-:W-:Y:S01]  /*3fa0*/  ISETP.LT.AND P0, PT, R64, c[0x0][0x160], P1 ;  /* 0x0000580040007a0c */ /* 0x000fe20000f01270 */
[----:B------:R-:W-:Y:S04]  /*3fb0*/  STS.64 [R0.X8], R124 ;  /* 0x0000007c00007388 */ /* 0x000fe80000008a00 */
[----:B------:R-:W-:Y:S04]  /*3fc0*/  STS.64 [R0.X8+0x20], R102 ;  /* 0x0000206600007388 */ /* 0x000fe80000008a00 */
[----:B------:R-:W-:Y:S04]  /*3fd0*/  STS.64 [R0.X8+0x40], R92 ;  /* 0x0000405c00007388 */ /* 0x000fe80000008a00 */
[----:B------:R-:W-:Y:S04]  /*3fe0*/  STS.64 [R0.X8+0x60], R70 ;  /* 0x0000604600007388 */ /* 0x000fe80000008a00 */
[----:B------:R-:W-:Y:S04]  /*3ff0*/  STS.64 [R0.X8+0x80], R60 ;  /* 0x0000803c00007388 */ /* 0x000fe80000008a00 */
[----:B------:R0:W-:Y:S04]  /*4000*/  STS.64 [R0.X8+0xa0], R38 ;  /* 0x0000a02600007388 */ /* 0x0001e80000008a00 */
[----:B------:R-:W-:Y:S04]  /*4010*/  STS.64 [R0.X8+0xc0], R28 ;  /* 0x0000c01c00007388 */ /* 0x000fe80000008a00 */
[----:B------:R-:W-:Y:S01]  /*4020*/  STS.64 [R0.X8+0xe0], R6 ;  /* 0x0000e00600007388 */ /* 0x000fe20000008a00 */
[----:B0-----:R-:W-:-:S03]  /*4030*/  IADD3 R38, R153, 0x18, RZ ;  /* 0x0000001899267810 */ /* 0x001fc60007ffe0ff */
[----:B------:R-:W-:Y:S05]  /*4040*/  BAR.SYNC.DEFER_BLOCKING 0x0 ;  /* 0x0000000000007b1d */ /* 0x000fea0000010000 */
[----:B------:R-:W0:Y:S01]  /*4050*/  LDS.U.128 R32, [R152] ;  /* 0x0000000098207984 */ /* 0x000e220000001c00 */
[-C--:B--2---:R-:W-:Y:S02]  /*4060*/  IMAD R5, R146, R130.reuse, RZ ;  /* 0x0000008292057224 */ /* 0x084fe400078e02ff */
[----:B------:R-:W-:Y:S02]  /*4070*/  IMAD R4, R147, R130, RZ ;  /* 0x0000008293047224 */ /* 0x000fe400078e02ff */
[----:B0-----:R-:W-:-:S02]  /*4080*/  IMAD R34, R34, R154, R5 ;  /* 0x0000009a22227224 */ /* 0x001fc400078e0205 */
[----:B------:R-:W-:Y:S02]  /*4090*/  IMAD R35, R35, R154, R4 ;  /* 0x0000009a23237224 */ /* 0x000fe400078e0204 */
[-C--:B------:R-:W-:Y:S02]  /*40a0*/  IMAD R31, R144, R130.reuse, RZ ;  /* 0x00000082901f7224 */ /* 0x080fe400078e02ff */
[----:B------:R-:W0:Y:S01]  /*40b0*/  LDS.U.128 R4, [R152+0x100] ;  /* 0x0001000098047984 */ /* 0x000e220000001c00 */
[----:B------:R-:W-:Y:S02]  /*40c0*/  IMAD R30, R145, R130, RZ ;  /* 0x00000082911e7224 */ /* 0x000fe400078e02ff */
[-C--:B------:R-:W-:Y:S02]  /*40d0*/  IMAD R32, R32, R154.reuse, R31 ;  /* 0x0000009a20207224 */ /* 0x080fe400078e021f */
[----:B------:R-:W-:Y:S02]  /*40e0*/  IMAD R33, R33, R154, R30 ;  /* 0x0000009a21217224 */ /* 0x000fe400078e021e */
[----:B---3--:R-:W-:-:S02]  /*40f0*/  IMAD R31, R140, R130, RZ ;  /* 0x000000828c1f7224 */ /* 0x008fc400078e02ff */
[-C--:B------:R-:W-:Y:S02]  /*4100*/  IMAD R30, R141, R130.reuse, RZ ;  /* 0x000000828d1e7224 */ /* 0x080fe400078e02ff */
[-C--:B------:R-:W-:Y:S02]  /*4110*/  IMAD R29, R142, R130.reuse, RZ ;  /* 0x000000828e1d7224 */ /* 0x080fe400078e02ff */
[-C--:B------:R-:W-:Y:S01]  /*4120*/  IMAD R28, R143, R130.reuse, RZ ;  /* 0x000000828f1c7224 */ /* 0x080fe200078e02ff */
[----:B------:R4:W-:Y:S01]  /*4130*/  @P0 STG.E.128.SYS [R62], R32 ;  /* 0x000000203e000386 */ /* 0x0009e2000010ed00 */
[----:B------:R-:W-:Y:S01]  /*4140*/  ISETP.LT.AND P0, PT, R64, c[0x0][0x160], P2 ;  /* 0x0000580040007a0c */ /* 0x000fe20001701270 */
[-C--:B----4-:R-:W-:Y:S02]  /*4150*/  IMAD R35, R136, R130.reuse, RZ ;  /* 0x0000008288237224 */ /* 0x090fe400078e02ff */
[-C--:B------:R-:W-:Y:S02]  /*4160*/  IMAD R34, R137, R130.reuse, RZ ;  /* 0x0000008289227224 */ /* 0x080fe400078e02ff */
[----:B------:R-:W-:-:S02]  /*4170*/  IMAD R33, R138, R130, RZ ;  /* 0x000000828a217224 */ /* 0x000fc400078e02ff */
[----:B------:R-:W-:Y:S02]  /*4180*/  IMAD R32, R139, R130, RZ ;  /* 0x000000828b207224 */ /* 0x000fe400078e02ff */
[-C--:B0-----:R-:W-:Y:S02]  /*4190*/  IMAD R4, R4, R154.reuse, R31 ;  /* 0x0000009a04047224 */ /* 0x081fe400078e021f */
[-C--:B------:R-:W-:Y:S02]  /*41a0*/  IMAD R5, R5, R154.reuse, R30 ;  /* 0x0000009a05057224 */ /* 0x080fe400078e021e */
[-C--:B------:R-:W-:Y:S02]  /*41b0*/  IMAD R6, R6, R154.reuse, R29 ;  /* 0x0000009a06067224 */ /* 0x080fe400078e021d */
[----:B------:R-:W-:Y:S02]  /*41c0*/  IMAD R7, R7, R154, R28 ;  /* 0x0000009a07077224 */ /* 0x000fe400078e021c */
[----:B------:R-:W0:Y:S08]  /*41d0*/  LDS.U.128 R28, [R152+0x200] ;  /* 0x00020000981c7984 */ /* 0x000e300000001c00 */
[----:B------:R-:W-:Y:S01]  /*41e0*/  @P0 STG.E.128.SYS [R96.64+UR14], R4 ;  /* 0x0000000460000986 */ /* 0x000fe2000c10ed0e */
[----:B------:R-:W-:-:S03]  /*41f0*/  ISETP.LT.AND P0, PT, R64, c[0x0][0x160], P3 ;  /* 0x0000580040007a0c */ /* 0x000fc60001f01270 */
[----:B------:R-:W1:Y:S01]  /*4200*/  LDS.U.128 R4, [R152+0x300] ;  /* 0x0003000098047984 */ /* 0x000e620000001c00 */
[-C--:B0-----:R-:W-:Y:S02]  /*4210*/  IMAD R28, R28, R154.reuse, R35 ;  /* 0x0000009a1c1c7224 */ /* 0x081fe400078e0223 */
[-C--:B------:R-:W-:Y:S02]  /*4220*/  IMAD R29, R29, R154.reuse, R34 ;  /* 0x0000009a1d1d7224 */ /* 0x080fe400078e0222 */
[-C--:B------:R-:W-:Y:S02]  /*4230*/  IMAD R30, R30, R154.reuse, R33 ;  /* 0x0000009a1e1e7224 */ /* 0x080fe400078e0221 */
[----:B------:R-:W-:Y:S02]  /*4240*/  IMAD R31, R31, R154, R32 ;  /* 0x0000009a1f1f7224 */ /* 0x000fe400078e0220 */
[-C--:B------:R-:W-:Y:S02]  /*4250*/  IMAD R35, R132, R130.reuse, RZ ;  /* 0x0000008284237224 */ /* 0x080fe400078e02ff */
[----:B------:R-:W-:-:S02]  /*4260*/  IMAD R34, R133, R130, RZ ;  /* 0x0000008285227224 */ /* 0x000fc400078e02ff */
[-C--:B------:R-:W-:Y:S02]  /*4270*/  IMAD R33, R134, R130.reuse, RZ ;  /* 0x0000008286217224 */ /* 0x080fe400078e02ff */
[----:B------:R-:W-:Y:S01]  /*4280*/  @P0 STG.E.128.SYS [R96.64+UR12], R28 ;  /* 0x0000001c60000986 */ /* 0x000fe2000c10ed0c */
[----:B------:R-:W-:Y:S01]  /*4290*/  IMAD R32, R135, R130, RZ ;  /* 0x0000008287207224 */ /* 0x000fe200078e02ff */
[----:B------:R-:W-:Y:S01]  /*42a0*/  ISETP.LT.AND P0, PT, R64, c[0x0][0x160], P4 ;  /* 0x0000580040007a0c */ /* 0x000fe20002701270 */
[-C--:B-1----:R-:W-:Y:S02]  /*42b0*/  IMAD R4, R4, R154.reuse, R35 ;  /* 0x0000009a04047224 */ /* 0x082fe400078e0223 */
[-C--:B------:R-:W-:Y:S02]  /*42c0*/  IMAD R5, R5, R154.reuse, R34 ;  /* 0x0000009a05057224 */ /* 0x080fe400078e0222 */
[-C--:B------:R-:W-:Y:S02]  /*42d0*/  IMAD R6, R6, R154.reuse, R33 ;  /* 0x0000009a06067224 */ /* 0x080fe400078e0221 */
[----:B------:R-:W-:-:S08]  /*42e0*/  IMAD R7, R7, R154, R32 ;  /* 0x0000009a07077224 */ /* 0x000fd000078e0220 */
[----:B------:R0:W-:Y:S01]  /*42f0*/  @P0 STG.E.128.SYS [R96.64+UR4], R4 ;  /* 0x0000000460000986 */ /* 0x0001e2000c10ed04 */
[----:B------:R-:W-:-:S12]  /*4300*/  ISETP.LT.AND P0, PT, R38, c[0x0][0x160], P5 ;  /* 0x0000580026007a0c */ /* 0x000fd80002f01270 */
[----:B------:R-:W0:Y:S01]  /*4310*/  @P0 LDG.E.LTC128B.128.SYS R144, [R36] ;  /* 0x0000000024900381 */ /* 0x000e2200001eed20 */
[----:B------:R-:W-:-:S12]  /*4320*/  ISETP.LT.AND P0, PT, R38, c[0x0][0x160], P6 ;  /* 0x0000580026007a0c */ /* 0x000fd80003701270 */
[----:B------:R1:W2:Y:S01]  /*4330*/  @P0 LDG.E.LTC128B.128.SYS R140, [R2.64+UR8] ;  /* 0x00000008028c0981 */ /* 0x0002a2000c1eed20 */
[----:B------:R-:W-:-:S04]  /*4340*/  ISETP.NE.AND P0, PT, R131, RZ, PT ;  /* 0x000000ff8300720c */ /* 0x000fc80003f05270 */
[----:B------:R-:W-:-:S12]  /*4350*/  ISETP.LT.AND P0, PT, R38, c[0x0][0x160], P0 ;  /* 0x0000580026007a0c */ /* 0x000fd80000701270 */
[----:B------:R1:W3:Y:S01]  /*4360*/  @P0 LDG.E.LTC128B.128.SYS R136, [R2.64+UR6] ;  /* 0x0000000602880981 */ /* 0x0002e2000c1eed20 */
[----:B------:R-:W-:-:S04]  /*4370*/  ISETP.NE.AND P0, PT, R155, RZ, PT ;  /* 0x000000ff9b00720c */ /* 0x000fc80003f05270 */
[----:B------:R-:W-:-:S12]  /*4380*/  ISETP.LT.AND P0, PT, R38, c[0x0][0x160], P0 ;  /* 0x0000580026007a0c */ /* 0x000fd80000701270 */
[----:B------:R1:W4:Y:S04]  /*4390*/  @P0 LDG.E.LTC128B.128.SYS R132, [R2.64+UR10] ;  /* 0x0000000a02840981 */ /* 0x000328000c1eed20 */
        /* <DEDUP_REMOVED lines=15> */
[----:B------:R-:W0:Y:S02]  /*4490*/  LDS.U.128 R28, [R152] ;  /* 0x00000000981c7984 */ /* 0x000e240000001c00 */
[----:B0-----:R-:W-:-:S02]  /*44a0*/  IMAD R5, R144, R130, RZ ;  /* 0x0000008290057224 */ /* 0x001fc400078e02ff */
[----:B------:R-:W-:Y:S02]  /*44b0*/  IMAD R4, R145, R130, RZ ;  /* 0x0000008291047224 */ /* 0x000fe400078e02ff */
[-C--:B------:R-:W-:Y:S02]  /*44c0*/  IMAD R28, R28, R154.reuse, R5 ;  /* 0x0000009a1c1c7224 */ /* 0x080fe400078e0205 */
[----:B------:R-:W-:Y:S02]  /*44d0*/  IMAD R29, R29, R154, R4 ;  /* 0x0000009a1d1d7224 */ /* 0x000fe400078e0204 */
[-C--:B-1----:R-:W-:Y:S02]  /*44e0*/  IMAD R3, R146, R130.reuse, RZ ;  /* 0x0000008292037224 */ /* 0x082fe400078e02ff */
[----:B------:R-:W0:Y:S01]  /*44f0*/  LDS.U.128 R4, [R152+0x100] ;  /* 0x0001000098047984 */ /* 0x000e220000001c00 */
[----:B------:R-:W-:Y:S02]  /*4500*/  IMAD R2, R147, R130, RZ ;  /* 0x0000008293027224 */ /* 0x000fe400078e02ff */
[----:B------:R-:W-:-:S02]  /*4510*/  IMAD R30, R30, R154, R3 ;  /* 0x0000009a1e1e7224 */ /* 0x000fc400078e0203 */
[----:B------:R-:W-:Y:S02]  /*4520*/  IMAD R31, R31, R154, R2 ;  /* 0x0000009a1f1f7224 */ /* 0x000fe400078e0202 */
[-C--:B--2---:R-:W-:Y:S02]  /*4530*/  IMAD R9, R140, R130.reuse, RZ ;  /* 0x000000828c097224 */ /* 0x084fe400078e02ff */
[-C--:B------:R-:W-:Y:S02]  /*4540*/  IMAD R8, R141, R130.reuse, RZ ;  /* 0x000000828d087224 */ /* 0x080fe400078e02ff */
[-C--:B------:R-:W-:Y:S02]  /*4550*/  IMAD R3, R142, R130.reuse, RZ ;  /* 0x000000828e037224 */ /* 0x080fe400078e02ff */
[----:B------:R-:W-:Y:S01]  /*4560*/  @P0 STG.E.128.SYS [R34], R28 ;  /* 0x0000001c22000386 */ /* 0x000fe2000010ed00 */
[----:B------:R-:W-:Y:S01]  /*4570*/  IMAD R2, R143, R130, RZ ;  /* 0x000000828f027224 */ /* 0x000fe200078e02ff */
[----:B------:R-:W-:-:S02]  /*4580*/  ISETP.LT.AND P0, PT, R38, c[0x0][0x160], P2 ;  /* 0x0000580026007a0c */ /* 0x000fc40001701270 */
        /* <DEDUP_REMOVED lines=19> */
[----:B------:R-:W-:Y:S01]  /*46c0*/  @P0 STG.E.128.SYS [R62.64+UR12], R28 ;  /* 0x0000001c3e000986 */ /* 0x000fe2000c10ed0c */
[----:B------:R-:W-:Y:S01]  /*46d0*/  IMAD R2, R135, R130, RZ ;  /* 0x0000008287027224 */ /* 0x000fe200078e02ff */
[----:B------:R-:W-:Y:S02]  /*46e0*/  ISETP.LT.AND P0, PT, R38, c[0x0][0x160], P4 ;  /* 0x0000580026007a0c */ /* 0x000fe40002701270 */
[----:B------:R-:W-:Y:S01]  /*46f0*/  IADD3 R38, R153, 0x20, RZ ;  /* 0x0000002099267810 */ /* 0x000fe20007ffe0ff */
[----:B0-----:R-:W-:-:S02]  /*4700*/  IMAD R4, R4, R154, R9 ;  /* 0x0000009a04047224 */ /* 0x001fc400078e0209 */
[-C--:B------:R-:W-:Y:S02]  /*4710*/  IMAD R5, R5, R154.reuse, R8 ;  /* 0x0000009a05057224 */ /* 0x080fe400078e0208 */
[-C--:B------:R-:W-:Y:S02]  /*4720*/  IMAD R6, R6, R154.reuse, R3 ;  /* 0x0000009a06067224 */ /* 0x080fe400078e0203 */
[----:B------:R-:W-:-:S08]  /*4730*/  IMAD R7, R7, R154, R2 ;  /* 0x0000009a07077224 */ /* 0x000fd000078e0202 */
[----:B------:R0:W-:Y:S01]  /*4740*/  @P0 STG.E.128.SYS [R62.64+UR4], R4 ;  /* 0x000000043e000986 */ /* 0x0001e2000c10ed04 */
[----:B------:R-:W-:-:S12]  /*4750*/  ISETP.LT.AND P0, PT, R38, c[0x0][0x160], P5 ;  /* 0x0000580026007a0c */ /* 0x000fd80002f01270 */
[----:B------:R-:W0:Y:S01]  /*4760*/  @P0 LDG.E.LTC128B.128.SYS R144, [R32] ;  /* 0x0000000020900381 */ /* 0x000e2200001eed20 */
[----:B------:R-:W-:-:S12]  /*4770*/  ISETP.LT.AND P0, PT, R38, c[0x0][0x160], P6 ;  /* 0x0000580026007a0c */ /* 0x000fd80003701270 */
[----:B------:R-:W2:Y:S01]  /*4780*/  @P0 LDG.E.LTC128B.128.SYS R140, [R36.64+UR8] ;  /* 0x00000008248c0981 */ /* 0x000ea2000c1eed20 */
[----:B------:R-:W-:-:S04]  /*4790*/  ISETP.NE.AND P0, PT, R131, RZ, PT ;  /* 0x000000ff8300720c */ /* 0x000fc80003f05270 */
[----:B------:R-:W-:-:S12]  /*47a0*/  ISETP.LT.AND P0, PT, R38, c[0x0][0x160], P0 ;  /* 0x0000580026007a0c */ /* 0x000fd80000701270 */
[----:B------:R-:W3:Y:S01]  /*47b0*/  @P0 LDG.E.LTC128B.128.SYS R136, [R36.64+UR6] ;  /* 0x0000000624880981 */ /* 0x000ee2000c1eed20 */
[----:B------:R-:W-:-:S04]  /*47c0*/  ISETP.NE.AND P0, PT, R155, RZ, PT ;  /* 0x000000ff9b00720c */ /* 0x000fc80003f05270 */
[----:B------:R-:W-:-:S12]  /*47d0*/  ISETP.LT.AND P0, PT, R38, c[0x0][0x160], P0 ;  /* 0x0000580026007a0c */ /* 0x000fd80000701270 */
[----:B------:R-:W4:Y:S01]  /*47e0*/  @P0 LDG.E.LTC128B.128.SYS R132, [R36.64+UR10] ;  /* 0x0000000a24840981 */ /* 0x000f22000c1eed20 */
[----:B------:R-:W-:-:S03]  /*47f0*/  IADD3 R26, P0, R34, c[0x0][0x250], RZ ;  /* 0x00009400221a7a10 */ /* 0x000fc60007f1e0ff */
[----:B------:R-:W-:Y:S01]  /*4800*/  BAR.SYNC.DEFER_BLOCKING 0x0 ;  /* 0x0000000000007b1d */ /* 0x000fe20000010000 */
        /* <DEDUP_REMOVED lines=26> */
[-C--:B------:R-:W-:Y:S01]  /*49b0*/  IMAD R8, R143, R130.reuse, RZ ;  /* 0x000000828f087224 */ /* 0x080fe200078e02ff */
[----:B------:R1:W-:Y:S01]  /*49c0*/  @P0 STG.E.128.SYS [R26], R28 ;  /* 0x0000001c1a000386 */ /* 0x0003e2000010ed00 */
[----:B------:R-:W-:Y:S01]  /*49d0*/  ISETP.LT.AND P0, PT, R38, c[0x0][0x160], P2 ;  /* 0x0000580026007a0c */ /* 0x000fe20001701270 */
[----:B---3--:R-:W-:-:S02]  /*49e0*/  IMAD R25, R138, R130, RZ ;  /* 0x000000828a197224 */ /* 0x008fc400078e02ff */
[-C--:B------:R-:W-:Y:S02]  /*49f0*/  IMAD R24, R139, R130.reuse, RZ ;  /* 0x000000828b187224 */ /* 0x080fe400078e02ff */
[-C--:B-1----:R-:W-:Y:S01]  /*4a00*/  IMAD R29, R136, R130.reuse, RZ ;  /* 0x00000082881d7224 */ /* 0x082fe200078e02ff */
[----:B------:R-:W-:Y:S01]  /*4a10*/  IADD3 R30, R153, 0x28, RZ ;  /* 0x00000028991e7810 */ /* 0x000fe20007ffe0ff */
[----:B------:R-:W-:Y:S02]  /*4a20*/  IMAD R28, R137, R130, RZ ;  /* 0x00000082891c7224 */ /* 0x000fe400078e02ff */
[-C--:B0-----:R-:W-:Y:S02]  /*4a30*/  IMAD R4, R4, R154.reuse, R11 ;  /* 0x0000009a04047224 */ /* 0x081fe400078e020b */
[-C--:B------:R-:W-:Y:S02]  /*4a40*/  IMAD R5, R5, R154.reuse, R10 ;  /* 0x0000009a05057224 */ /* 0x080fe400078e020a */
[----:B------:R-:W-:-:S02]  /*4a50*/  IMAD R6, R6, R154, R9 ;  /* 0x0000009a06067224 */ /* 0x000fc400078e0209 */
        /* <DEDUP_REMOVED lines=9> */
[-C--:B----4-:R-:W-:Y:S02]  /*4af0*/  IMAD R29, R132, R130.reuse, RZ ;  /* 0x00000082841d7224 */ /* 0x090fe400078e02ff */
        /* <DEDUP_REMOVED lines=72> */
[----:B------:R-:W-:Y:S01]  /*4f80*/  ISETP.LT.AND P0, PT, R30, c[0x0][0x160], P4 ;  /* 0x000058001e007a0c */ /* 0x000fe20002701270 */
[-C--:B0-----:R-:W-:Y:S02]  /*4f90*/  IMAD R4, R4, R154.reuse, R23 ;  /* 0x0000009a04047224 */ /* 0x081fe400078e0217 */
[----:B------:R-:W-:-:S02]  /*4fa0*/  IMAD R5, R5, R154, R22 ;  /* 0x0000009a05057224 */ /* 0x000fc400078e0216 */
[-C--:B------:R-:W-:Y:S02]  /*4fb0*/  IMAD R6, R6, R154.reuse, R13 ;  /* 0x0000009a06067224 */ /* 0x080fe400078e020d */
[----:B------:R-:W-:Y:S01]  /*4fc0*/  IMAD R7, R7, R154, R12 ;  /* 0x0000009a07077224 */ /* 0x000fe200078e020c */
[----:B------:R-:W-:-:S07]  /*4fd0*/  IADD3 R12, R153, 0x30, RZ ;  /* 0x00000030990c7810 */ /* 0x000fce0007ffe0ff */
        /* <DEDUP_REMOVED lines=10> */
[----:B------:R1:W4:Y:S01]  /*5080*/  @P0 LDG.E.LTC128B.128.SYS R132, [R2.64+UR10] ;  /* 0x0000000a02840981 */ /* 0x000322000c1eed20 */
[----:B------:R-:W-:Y:S01]  /*5090*/  IADD3 R22, P0, R28, c[0x0][0x250], RZ ;  /* 0x000094001c167a10 */ /* 0x000fe20007f1e0ff */
[----:B------:R-:W-:Y:S01]  /*50a0*/  ULDC.64 UR16, c[0x0][0x200] ;  /* 0x0000800000107ab9 */ /* 0x000fe20000000a00 */
[----:B------:R-:W-:Y:S01]  /*50b0*/  IADD3 R153, R153, 0x38, RZ ;  /* 0x0000003899997810 */ /* 0x000fe20007ffe0ff */
[----:B------:R-:W-:Y:S01]  /*50c0*/  BAR.SYNC.DEFER_BLOCKING 0x0 ;  /* 0x0000000000007b1d */ /* 0x000fe20000010000 */
[----:B------:R-:W-:Y:S02]  /*50d0*/  IADD3.X R23, R29, c[0x0][0x254], RZ, P0, !PT ;  /* 0x000095001d177a10 */ /* 0x000fe400007fe4ff */
[----:B------:R-:W-:Y:S02]  /*50e0*/  ISETP.LT.AND P0, PT, R12, c[0x0][0x160], P1 ;  /* 0x000058000c007a0c */ /* 0x000fe40000f01270 */
[C---:B------:R-:W-:Y:S01]  /*50f0*/  ISETP.LT.AND P5, PT, R153.reuse, c[0x0][0x160], P5 ;  /* 0x0000580099007a0c */ /* 0x040fe20002fa1270 */
        /* <DEDUP_REMOVED lines=9> */
[----:B------:R-:W0:Y:S01]  /*5190*/  LDS.U.128 R8, [R152] ;  /* 0x0000000098087984 */ /* 0x000e220000001c00 */
[----:B------:R-:W-:Y:S01]  /*51a0*/  ISETP.LT.AND P6, PT, R153, c[0x0][0x160], P6 ;  /* 0x0000580099007a0c */ /* 0x000fe200037c1270 */
        /* <DEDUP_REMOVED lines=40> */
[----:B------:R-:W-:-:S08]  /*5430*/  IMAD R7, R7, R154, R2 ;  /* 0x0000009a07077224 */ /* 0x000fd000078e0202 */
[----:B------:R0:W-:Y:S01]  /*5440*/  @P0 STG.E.128.SYS [R28.64+UR4], R4 ;  /* 0x000000041c000986 */ /* 0x0001e2000c10ed04 */
[----:B------:R-:W-:-:S03]  /*5450*/  ISETP.NE.AND P0, PT, R131, RZ, PT ;  /* 0x000000ff8300720c */ /* 0x000fc60003f05270 */
[----:B------:R-:W2:Y:S01]  /*5460*/  @P5 LDG.E.LTC128B.128.SYS R144, [R24.64+UR16] ;  /* 0x0000001018905981 */ /* 0x000ea2000c1eed20 */
[----:B------:R-:W-:Y:S02]  /*5470*/  ISETP.LT.AND P0, PT, R153, c[0x0][0x160], P0 ;  /* 0x0000580099007a0c */ /* 0x000fe40000701270 */
[----:B------:R-:W-:Y:S01]  /*5480*/  ISETP.NE.AND P5, PT, R155, RZ, PT ;  /* 0x000000ff9b00720c */ /* 0x000fe20003fa5270 */
[----:B------:R1:W3:Y:S09]  /*5490*/  @P6 LDG.E.LTC128B.128.SYS R140, [R24.64+UR8] ;  /* 0x00000008188c6981 */ /* 0x0002f2000c1eed20 */
[----:B------:R1:W4:Y:S01]  /*54a0*/  @P0 LDG.E.LTC128B.128.SYS R136, [R24.64+UR6] ;  /* 0x0000000618880981 */ /* 0x000322000c1eed20 */
[----:B------:R-:W-:-:S12]  /*54b0*/  ISETP.LT.AND P0, PT, R153, c[0x0][0x160], P5 ;  /* 0x0000580099007a0c */ /* 0x000fd80002f01270 */
[----:B------:R1:W4:Y:S01]  /*54c0*/  @P0 LDG.E.LTC128B.128.SYS R132, [R24.64+UR10] ;  /* 0x0000000a18840981 */ /* 0x000322000c1eed20 */
[C---:B------:R-:W-:Y:S01]  /*54d0*/  ISETP.LT.AND P1, PT, R153.reuse, c[0x0][0x160], P1 ;  /* 0x0000580099007a0c */ /* 0x040fe20000f21270 */
[----:B------:R-:W-:Y:S01]  /*54e0*/  ULDC.64 UR6, c[0x0][0x250] ;  /* 0x0000940000067ab9 */ /* 0x000fe20000000a00 */
[C---:B------:R-:W-:Y:S01]  /*54f0*/  ISETP.LT.AND P2, PT, R153.reuse, c[0x0][0x160], P2 ;  /* 0x0000580099007a0c */ /* 0x040fe20001741270 */
[----:B------:R-:W-:Y:S01]  /*5500*/  BAR.SYNC.DEFER_BLOCKING 0x0 ;  /* 0x0000000000007b1d */ /* 0x000fe20000010000 */
[C---:B------:R-:W-:Y:S02]  /*5510*/  ISETP.LT.AND P3, PT, R153.reuse, c[0x0][0x160], P3 ;  /* 0x0000580099007a0c */ /* 0x040fe40001f61270 */
[----:B------:R-:W-:Y:S02]  /*5520*/  ISETP.LT.AND P4, PT, R153, c[0x0][0x160], P4 ;  /* 0x0000580099007a0c */ /* 0x000fe40002781270 */
        /* <DEDUP_REMOVED lines=10> */
[----:B------:R-:W0:Y:S08]  /*55d0*/  LDS.U.128 R8, [R152+0x100] ;  /* 0x0001000098087984 */ /* 0x000e300000001c00 */
[----:B------:R-:W0:Y:S08]  /*55e0*/  LDS.U.128 R4, [R152+0x200] ;  /* 0x0002000098047984 */ /* 0x000e300000001c00 */
[----:B------:R-:W0:Y:S01]  /*55f0*/  LDS.U.128 R16, [R152+0x300] ;  /* 0x0003000098107984 */ /* 0x000e220000001c00 */
[----:B--2---:R-:W-:-:S02]  /*5600*/  IMAD R27, R144, R130, RZ ;  /* 0x00000082901b7224 */ /* 0x004fc400078e02ff */
[-C--:B------:R-:W-:Y:S02]  /*5610*/  IMAD R145, R145, R130.reuse, RZ ;  /* 0x0000008291917224 */ /* 0x080fe400078e02ff */
[-C--:B-1----:R-:W-:Y:S02]  /*5620*/  IMAD R25, R146, R130.reuse, RZ ;  /* 0x0000008292197224 */ /* 0x082fe400078e02ff */
[-C--:B------:R-:W-:Y:S02]  /*5630*/  IMAD R147, R147, R130.reuse, RZ ;  /* 0x0000008293937224 */ /* 0x080fe400078e02ff */
[-C--:B---3--:R-:W-:Y:S02]  /*5640*/  IMAD R21, R140, R130.reuse, RZ ;  /* 0x000000828c157224 */ /* 0x088fe400078e02ff */
[-C--:B------:R-:W-:Y:S02]  /*5650*/  IMAD R141, R141, R130.reuse, RZ ;  /* 0x000000828d8d7224 */ /* 0x080fe400078e02ff */
[----:B------:R-:W-:-:S02]  /*5660*/  IMAD R3, R142, R130, RZ ;  /* 0x000000828e037224 */ /* 0x000fc400078e02ff */
[-C--:B------:R-:W-:Y:S02]  /*5670*/  IMAD R143, R143, R130.reuse, RZ ;  /* 0x000000828f8f7224 */ /* 0x080fe400078e02ff */
[-C--:B----4-:R-:W-:Y:S02]  /*5680*/  IMAD R31, R136, R130.reuse, RZ ;  /* 0x00000082881f7224 */ /* 0x090fe400078e02ff */
[-C--:B------:R-:W-:Y:S02]  /*5690*/  IMAD R137, R137, R130.reuse, RZ ;  /* 0x0000008289897224 */ /* 0x080fe400078e02ff */
[-C--:B0-----:R-:W-:Y:S02]  /*56a0*/  IMAD R29, R138, R130.reuse, RZ ;  /* 0x000000828a1d7224 */ /* 0x081fe400078e02ff */
[----:B------:R-:W-:Y:S02]  /*56b0*/  IMAD R139, R139, R130, RZ ;  /* 0x000000828b8b7224 */ /* 0x000fe400078e02ff */
[----:B------:R-:W-:-:S02]  /*56c0*/  IMAD R12, R12, R154, R27 ;  /* 0x0000009a0c0c7224 */ /* 0x000fc400078e021b */
[-C--:B------:R-:W-:Y:S02]  /*56d0*/  IMAD R13, R13, R154.reuse, R145 ;  /* 0x0000009a0d0d7224 */ /* 0x080fe400078e0291 */
[-C--:B------:R-:W-:Y:S02]  /*56e0*/  IMAD R14, R14, R154.reuse, R25 ;  /* 0x0000009a0e0e7224 */ /* 0x080fe400078e0219 */
[-C--:B------:R-:W-:Y:S02]  /*56f0*/  IMAD R15, R15, R154.reuse, R147 ;  /* 0x0000009a0f0f7224 */ /* 0x080fe400078e0293 */
[-C--:B------:R-:W-:Y:S02]  /*5700*/  IMAD R8, R8, R154.reuse, R21 ;  /* 0x0000009a08087224 */ /* 0x080fe400078e0215 */
[-C--:B------:R-:W-:Y:S02]  /*5710*/  IMAD R9, R9, R154.reuse, R141 ;  /* 0x0000009a09097224 */ /* 0x080fe400078e028d */
[----:B------:R-:W-:-:S02]  /*5720*/  IMAD R10, R10, R154, R3 ;  /* 0x0000009a0a0a7224 */ /* 0x000fc400078e0203 */
[-C--:B------:R-:W-:Y:S01]  /*5730*/  IMAD R11, R11, R154.reuse, R143 ;  /* 0x0000009a0b0b7224 */ /* 0x080fe200078e028f */
[----:B------:R0:W-:Y:S01]  /*5740*/  @P1 STG.E.128.SYS [R22.64+UR6], R12 ;  /* 0x0000000c16001986 */ /* 0x0001e2000c10ed06 */
[-C--:B------:R-:W-:Y:S02]  /*5750*/  IMAD R4, R4, R154.reuse, R31 ;  /* 0x0000009a04047224 */ /* 0x080fe400078e021f */
[-C--:B------:R-:W-:Y:S02]  /*5760*/  IMAD R5, R5, R154.reuse, R137 ;  /* 0x0000009a05057224 */ /* 0x080fe400078e0289 */
[-C--:B------:R-:W-:Y:S02]  /*5770*/  IMAD R6, R6, R154.reuse, R29 ;  /* 0x0000009a06067224 */ /* 0x080fe400078e021d */
[----:B------:R-:W-:Y:S01]  /*5780*/  IMAD R7, R7, R154, R139 ;  /* 0x0000009a07077224 */ /* 0x000fe200078e028b */
[----:B------:R0:W-:Y:S01]  /*5790*/  @P2 STG.E.128.SYS [R22.64+UR14], R8 ;  /* 0x0000000816002986 */ /* 0x0001e2000c10ed0e */
[----:B------:R-:W-:-:S02]  /*57a0*/  IMAD R21, R132, R130, RZ ;  /* 0x0000008284157224 */ /* 0x000fc400078e02ff */
[-C--:B------:R-:W-:Y:S02]  /*57b0*/  IMAD R133, R133, R130.reuse, RZ ;  /* 0x0000008285857224 */ /* 0x080fe400078e02ff */
[-C--:B------:R-:W-:Y:S02]  /*57c0*/  IMAD R3, R134, R130.reuse, RZ ;  /* 0x0000008286037224 */ /* 0x080fe400078e02ff */
[----:B------:R-:W-:Y:S01]  /*57d0*/  IMAD R130, R135, R130, RZ ;  /* 0x0000008287827224 */ /* 0x000fe200078e02ff */
[----:B------:R0:W-:Y:S01]  /*57e0*/  @P3 STG.E.128.SYS [R22.64+UR12], R4 ;  /* 0x0000000416003986 */ /* 0x0001e2000c10ed0c */
[-C--:B------:R-:W-:Y:S02]  /*57f0*/  IMAD R16, R16, R154.reuse, R21 ;  /* 0x0000009a10107224 */ /* 0x080fe400078e0215 */
[-C--:B------:R-:W-:Y:S02]  /*5800*/  IMAD R17, R17, R154.reuse, R133 ;  /* 0x0000009a11117224 */ /* 0x080fe400078e0285 */
[----:B------:R-:W-:-:S02]  /*5810*/  IMAD R18, R18, R154, R3 ;  /* 0x0000009a12127224 */ /* 0x000fc400078e0203 */
[----:B------:R-:W-:Y:S01]  /*5820*/  IMAD R19, R19, R154, R130 ;  /* 0x0000009a13137224 */ /* 0x000fe200078e0282 */
[----:B------:R-:W-:Y:S07]  /*5830*/  @!P4 EXIT ;  /* 0x000000000000c94d */ /* 0x000fee0003800000 */
[----:B------:R-:W-:Y:S01]  /*5840*/  STG.E.128.SYS [R22.64+UR4], R16 ;  /* 0x0000001016007986 */ /* 0x000fe2000c10ed04 */
[----:B------:R-:W-:Y:S05]  /*5850*/  EXIT ;  /* 0x000000000000794d */ /* 0x000fea0003800000 */
.L_x_29:
[----:B------:R-:W-:Y:S01]  /*5860*/  BAR.SYNC.DEFER_BLOCKING 0x0 ;  /* 0x0000000000007b1d */ /* 0x000fe20000010000 */
[C---:B------:R-:W-:Y:S02]  /*5870*/  ISETP.LT.AND P0, PT, R153.reuse, c[0x0][0x160], P1 ;  /* 0x0000580099007a0c */ /* 0x040fe40000f01270 */
[C---:B------:R-:W-:Y:S02]  /*5880*/  ISETP.LT.AND P6, PT, R153.reuse, c[0x0][0x160], P2 ;  /* 0x0000580099007a0c */ /* 0x040fe400017c1270 */
[----:B------:R-:W-:Y:S01]  /*5890*/  ISETP.LT.AND P5, PT, R153, c[0x0][0x160], P3 ;  /* 0x0000580099007a0c */ /* 0x000fe20001fa1270 */
[----:B------:R-:W-:Y:S02]  /*58a0*/  ULDC.64 UR4, c[0x0][0x250] ;  /* 0x0000940000047ab9 */ /* 0x000fe40000000a00 */
[----:B------:R-:W-:-:S02]  /*58b0*/  UIADD3 UR8, UP2, UR4, 0x100, URZ ;  /* 0x0000010004087890 */ /* 0x000fc4000ff5e03f */
[----:B------:R-:W-:Y:S02]  /*58c0*/  UIADD3 UR6, UP1, UR4, 0x200, URZ ;  /* 0x0000020004067890 */ /* 0x000fe4000ff3e03f */
[----:B------:R-:W-:Y:S02]  /*58d0*/  UIADD3 UR4, UP0, UR4, 0x300, URZ ;  /* 0x0000030004047890 */ /* 0x000fe4000ff1e03f */
[----:B------:R-:W-:Y:S02]  /*58e0*/  UIADD3.X UR9, URZ, UR5, URZ, UP2, !UPT ;  /* 0x000000053f097290 */ /* 0x000fe400097fe43f */
[----:B------:R-:W-:Y:S02]  /*58f0*/  UIADD3.X UR7, URZ, UR5, URZ, UP1, !UPT ;  /* 0x000000053f077290 */ /* 0x000fe40008ffe43f */
[----:B------:R-:W-:Y:S02]  /*5900*/  UIADD3.X UR5, URZ, UR5, URZ, UP0, !UPT ;  /* 0x000000053f057290 */ /* 0x000fe400087fe43f */
[----:B------:R-:W-:Y:S01]  /*5910*/  ULDC.64 UR10, c[0x0][0x250] ;  /* 0x00009400000a7ab9 */ /* 0x000fe20000000a00 */
[----:B------:R-:W-:Y:S04]  /*5920*/  STS.64 [R0.X8], R128 ;  /* 0x0000008000007388 */ /* 0x000fe80000008a00 */
[----:B------:R-:W-:Y:S04]  /*5930*/  STS.64 [R0.X8+0x20], R98 ;  /* 0x0000206200007388 */ /* 0x000fe80000008a00 */
[----:B------:R-:W-:Y:S04]  /*5940*/  STS.64 [R0.X8+0x40], R96 ;  /* 0x0000406000007388 */ /* 0x000fe80000008a00 */
[----:B------:R-:W-:Y:S04]  /*5950*/  STS.64 [R0.X8+0x60], R66 ;  /* 0x0000604200007388 */ /* 0x000fe80000008a00 */
[----:B------:R-:W-:Y:S04]  /*5960*/  STS.64 [R0.X8+0x80], R64 ;  /* 0x0000804000007388 */ /* 0x000fe80000008a00 */
[----:B------:R-:W-:Y:S04]  /*5970*/  STS.64 [R0.X8+0xa0], R34 ;  /* 0x0000a02200007388 */ /* 0x000fe80000008a00 */
[----:B------:R-:W-:Y:S04]  /*5980*/  STS.64 [R0.X8+0xc0], R32 ;  /* 0x0000c02000007388 */ /* 0x000fe80000008a00 */
[----:B------:R0:W-:Y:S04]  /*5990*/  STS.64 [R0.X8+0xe0], R2 ;  /* 0x0000e00200007388 */ /* 0x0001e80000008a00 */
[----:B------:R-:W-:Y:S01]  /*59a0*/  BAR.SYNC.DEFER_BLOCKING 0x0 ;  /* 0x0000000000007b1d */ /* 0x000fe20000010000 */
[----:B0-----:R-:W-:-:S02]  /*59b0*/  MOV R2, R156 ;  /* 0x0000009c00027202 */ /* 0x001fc40000000f00 */
[----:B------:R-:W-:Y:S02]  /*59c0*/  MOV R3, R157 ;  /* 0x0000009d00037202 */ /* 0x000fe40000000f00 */
[----:B------:R-:W0:Y:S08]  /*59d0*/  LDS.U.128 R140, [R152] ;  /* 0x00000000988c7984 */ /* 0x000e300000001c00 */
[----:B------:R-:W1:Y:S08]  /*59e0*/  LDS.U.128 R136, [R152+0x100] ;  /* 0x0001000098887984 */ /* 0x000e700000001c00 */
[----:B------:R-:W2:Y:S08]  /*59f0*/  LDS.U.128 R132, [R152+0x200] ;  /* 0x0002000098847984 */ /* 0x000eb00000001c00 */
[----:B------:R-:W3:Y:S01]  /*5a00*/  LDS.U.128 R128, [R152+0x300] ;  /* 0x0003000098807984 */ /* 0x000ee20000001c00 */
[----:B0-----:R-:W-:-:S02]  /*5a10*/  IMAD R96, R140, R154, RZ ;  /* 0x0000009a8c607224 */ /* 0x001fc400078e02ff */
[-C--:B------:R-:W-:Y:S02]  /*5a20*/  IMAD R97, R141, R154.reuse, RZ ;  /* 0x0000009a8d617224 */ /* 0x080fe400078e02ff */
[-C--:B------:R-:W-:Y:S02]  /*5a30*/  IMAD R98, R142, R154.reuse, RZ ;  /* 0x0000009a8e627224 */ /* 0x080fe400078e02ff */
[-C--:B------:R-:W-:Y:S02]  /*5a40*/  IMAD R99, R143, R154.reuse, RZ ;  /* 0x0000009a8f637224 */ /* 0x080fe400078e02ff */
[-C--:B-1----:R-:W-:Y:S02]  /*5a50*/  IMAD R136, R136, R154.reuse, RZ ;  /* 0x0000009a88887224 */ /* 0x082fe400078e02ff */
[-C--:B------:R-:W-:Y:S02]  /*5a60*/  IMAD R137, R137, R154.reuse, RZ ;  /* 0x0000009a89897224 */ /* 0x080fe400078e02ff */
[----:B------:R-:W-:-:S02]  /*5a70*/  IMAD R138, R138, R154, RZ ;  /* 0x0000009a8a8a7224 */ /* 0x000fc400078e02ff */
[----:B------:R-:W-:Y:S01]  /*5a80*/  @P0 STG.E.128.SYS [R2], R96 ;  /* 0x0000006002000386 */ /* 0x000fe2000010ed00 */
[----:B------:R-:W-:Y:S01]  /*5a90*/  ISETP.LT.AND P0, PT, R153, c[0x0][0x160], P4 ;  /* 0x0000580099007a0c */ /* 0x000fe20002701270 */
[-C--:B------:R-:W-:Y:S02]  /*5aa0*/  IMAD R139, R139, R154.reuse, RZ ;  /* 0x0000009a8b8b7224 */ /* 0x080fe400078e02ff */
[-C--:B--2---:R-:W-:Y:S02]  /*5ab0*/  IMAD R132, R132, R154.reuse, RZ ;  /* 0x0000009a84847224 */ /* 0x084fe400078e02ff */
[-C--:B------:R-:W-:Y:S02]  /*5ac0*/  IMAD R133, R133, R154.reuse, RZ ;  /* 0x0000009a85857224 */ /* 0x080fe400078e02ff */
[-C--:B------:R-:W-:Y:S02]  /*5ad0*/  IMAD R134, R134, R154.reuse, RZ ;  /* 0x0000009a86867224 */ /* 0x080fe400078e02ff */
[-C--:B------:R-:W-:Y:S01]  /*5ae0*/  IMAD R135, R135, R154.reuse, RZ ;  /* 0x0000009a87877224 */ /* 0x080fe200078e02ff */
[----:B------:R-:W-:Y:S01]  /*5af0*/  @P6 STG.E.128.SYS [R2+0x100], R136 ;  /* 0x0001008802006386 */ /* 0x000fe2000010ed00 */
[----:B---3--:R-:W-:-:S02]  /*5b00*/  IMAD R128, R128, R154, RZ ;  /* 0x0000009a80807224 */ /* 0x008fc400078e02ff */
[-C--:B------:R-:W-:Y:S02]  /*5b10*/  IMAD R129, R129, R154.reuse, RZ ;  /* 0x0000009a81817224 */ /* 0x080fe400078e02ff */
[-C--:B------:R-:W-:Y:S02]  /*5b20*/  IMAD R130, R130, R154.reuse, RZ ;  /* 0x0000009a82827224 */ /* 0x080fe400078e02ff */
[----:B------:R-:W-:Y:S01]  /*5b30*/  IMAD R131, R131, R154, RZ ;  /* 0x0000009a83837224 */ /* 0x000fe200078e02ff */
[----:B------:R-:W-:Y:S07]  /*5b40*/  @P5 STG.E.128.SYS [R2+0x200], R132 ;  /* 0x0002008402005386 */ /* 0x000fee000010ed00 */
[----:B------:R-:W-:Y:S04]  /*5b50*/  @P0 STG.E.128.SYS [R2+0x300], R128 ;  /* 0x0003008002000386 */ /* 0x000fe8000010ed00 */
[----:B------:R-:W-:Y:S05]  /*5b60*/  BAR.SYNC.DEFER_BLOCKING 0x0 ;  /* 0x0000000000007b1d */ /* 0x000fea0000010000 */
[----:B------:R-:W-:Y:S04]  /*5b70*/  STS.64 [R0.X8], R126 ;  /* 0x0000007e00007388 */ /* 0x000fe80000008a00 */
[----:B------:R-:W-:Y:S04]  /*5b80*/  STS.64 [R0.X8+0x20], R100 ;  /* 0x0000206400007388 */ /* 0x000fe80000008a00 */
[----:B------:R0:W-:Y:S04]  /*5b90*/  STS.64 [R0.X8+0x40], R94 ;  /* 0x0000405e00007388 */ /* 0x0001e80000008a00 */
[----:B------:R1:W-:Y:S04]  /*5ba0*/  STS.64 [R0.X8+0x60], R68 ;  /* 0x0000604400007388 */ /* 0x0003e80000008a00 */
[----:B------:R-:W-:Y:S01]  /*5bb0*/  STS.64 [R0.X8+0x80], R62 ;  /* 0x0000803e00007388 */ /* 0x000fe20000008a00 */
[----:B0-----:R-:W-:-:S03]  /*5bc0*/  IADD3 R94, R153, 0x8, RZ ;  /* 0x00000008995e7810 */ /* 0x001fc60007ffe0ff */
[----:B------:R-:W-:Y:S01]  /*5bd0*/  STS.64 [R0.X8+0xa0], R36 ;  /* 0x0000a02400007388 */ /* 0x000fe20000008a00 */
[----:B-1----:R-:W-:-:S03]  /*5be0*/  IADD3 R68, P0, R156, c[0x0][0x250], RZ ;  /* 0x000094009c447a10 */ /* 0x002fc60007f1e0ff */
[----:B------:R0:W-:Y:S01]  /*5bf0*/  STS.64 [R0.X8+0xc0], R30 ;  /* 0x0000c01e00007388 */ /* 0x0001e20000008a00 */
[C---:B------:R-:W-:Y:S02]  /*5c00*/  ISETP.LT.AND P5, PT, R94.reuse, c[0x0][0x160], P1 ;  /* 0x000058005e007a0c */ /* 0x040fe40000fa1270 */
[----:B------:R-:W-:Y:S01]  /*5c10*/  IADD3.X R69, R157, c[0x0][0x254], RZ, P0, !PT ;  /* 0x000095009d457a10 */ /* 0x000fe200007fe4ff */
[----:B------:R-:W-:Y:S04]  /*5c20*/  STS.64 [R0.X8+0xe0], R4 ;  /* 0x0000e00400007388 */ /* 0x000fe80000008a00 */
[----:B------:R-:W-:Y:S01]  /*5c30*/  BAR.SYNC.DEFER_BLOCKING 0x0 ;  /* 0x0000000000007b1d */ /* 0x000fe20000010000 */
[C---:B------:R-:W-:Y:S02]  /*5c40*/  ISETP.LT.AND P6, PT, R94.reuse, c[0x0][0x160], P2 ;  /* 0x000058005e007a0c */ /* 0x040fe400017c1270 */
[----:B------:R-:W-:-:S02]  /*5c50*/  ISETP.LT.AND P0, PT, R94, c[0x0][0x160], P4 ;  /* 0x000058005e007a0c */ /* 0x000fc40002701270 */
[----:B0-----:R-:W-:Y:S01]  /*5c60*/  IADD3 R30, R153, 0x10, RZ ;  /* 0x00000010991e7810 */ /* 0x001fe20007ffe0ff */
        /* <DEDUP_REMOVED lines=18> */
[----:B------:R-:W-:Y:S01]  /*5d90*/  @P6 STG.E.128.SYS [R2.64+UR8], R128 ;  /* 0x0000008002006986 */ /* 0x000fe2000c10ed08 */
[-C--:B---3--:R-:W-:Y:S01]  /*5da0*/  IMAD R64, R64, R154.reuse, RZ ;  /* 0x0000009a40407224 */ /* 0x088fe200078e02ff */
[----:B------:R-:W-:Y:S01]  /*5db0*/  ISETP.LT.AND P6, PT, R30, c[0x0][0x160], P2 ;  /* 0x000058001e007a0c */ /* 0x000fe200017c1270 */
[----:B------:R-:W-:-:S02]  /*5dc0*/  IMAD R65, R65, R154, RZ ;  /* 0x0000009a41417224 */ /* 0x000fc400078e02ff */
[-C--:B------:R-:W-:Y:S02]  /*5dd0*/  IMAD R66, R66, R154.reuse, RZ ;  /* 0x0000009a42427224 */ /* 0x080fe400078e02ff */
[----:B------:R-:W-:Y:S01]  /*5de0*/  IMAD R67, R67, R154, RZ ;  /* 0x0000009a43437224 */ /* 0x000fe200078e02ff */
[----:B------:R-:W-:Y:S01]  /*5df0*/  @P5 STG.E.128.SYS [R2.64+UR6], R96 ;  /* 0x0000006002005986 */ /* 0x000fe2000c10ed06 */
[----:B------:R-:W-:-:S06]  /*5e00*/  ISETP.LT.AND P5, PT, R30, c[0x0][0x160], P1 ;  /* 0x000058001e007a0c */ /* 0x000fcc0000fa1270 */
[----:B------:R0:W-:Y:S04]  /*5e10*/  @P0 STG.E.128.SYS [R2.64+UR4], R64 ;  /* 0x0000004002000986 */ /* 0x0001e8000c10ed04 */
[----:B------:R-:W-:Y:S01]  /*5e20*/  BAR.SYNC.DEFER_BLOCKING 0x0 ;  /* 0x0000000000007b1d */ /* 0x000fe20000010000 */
[----:B0-----:R-:W-:-:S04]  /*5e30*/  IADD3 R2, P0, R68, c[0x0][0x250], RZ ;  /* 0x0000940044027a10 */ /* 0x001fc80007f1e0ff */
[----:B------:R-:W-:Y:S02]  /*5e40*/  IADD3.X R3, R69, c[0x0][0x254], RZ, P0, !PT ;  /* 0x0000950045037a10 */ /* 0x000fe400007fe4ff */
[----:B------:R-:W-:Y:S01]  /*5e50*/  ISETP.LT.AND P0, PT, R30, c[0x0][0x160], P4 ;  /* 0x000058001e007a0c */ /* 0x000fe20002701270 */
[----:B------:R-:W-:Y:S04]  /*5e60*/  STS.64 [R0.X8], R124 ;  /* 0x0000007c00007388 */ /* 0x000fe80000008a00 */
[----:B------:R-:W-:Y:S04]  /*5e70*/  STS.64 [R0.X8+0x20], R102 ;  /* 0x0000206600007388 */ /* 0x000fe80000008a00 */
[----:B------:R-:W-:Y:S04]  /*5e80*/  STS.64 [R0.X8+0x40], R92 ;  /* 0x0000405c00007388 */ /* 0x000fe80000008a00 */
[----:B------:R-:W-:Y:S04]  /*5e90*/  STS.64 [R0.X8+0x60], R70 ;  /* 0x0000604600007388 */ /* 0x000fe80000008a00 */
[----:B------:R0:W-:Y:S04]  /*5ea0*/  STS.64 [R0.X8+0x80], R60 ;  /* 0x0000803c00007388 */ /* 0x0001e80000008a00 */
[----:B------:R-:W-:Y:S04]  /*5eb0*/  STS.64 [R0.X8+0xa0], R38 ;  /* 0x0000a02600007388 */ /* 0x000fe80000008a00 */
[----:B------:R-:W-:Y:S01]  /*5ec0*/  STS.64 [R0.X8+0xc0], R28 ;  /* 0x0000c01c00007388 */ /* 0x000fe20000008a00 */
[----:B0-----:R-:W-:-:S03]  /*5ed0*/  IADD3 R60, R153, 0x18, RZ ;  /* 0x00000018993c7810 */ /* 0x001fc60007ffe0ff */
[----:B------:R-:W-:Y:S04]  /*5ee0*/  STS.64 [R0.X8+0xe0], R6 ;  /* 0x0000e00600007388 */ /* 0x000fe80000008a00 */
[----:B------:R-:W-:Y:S05]  /*5ef0*/  BAR.SYNC.DEFER_BLOCKING 0x0 ;  /* 0x0000000000007b1d */ /* 0x000fea0000010000 */
        /* <DEDUP_REMOVED lines=26> */
[----:B------:R-:W-:Y:S04]  /*60a0*/  @P0 STG.E.128.SYS [R68.64+UR4], R32 ;  /* 0x0000002044000986 */ /* 0x000fe8000c10ed04 */
[----:B------:R-:W-:Y:S05]  /*60b0*/  BAR.SYNC.DEFER_BLOCKING 0x0 ;  /* 0x0000000000007b1d */ /* 0x000fea0000010000 */
[----:B------:R-:W-:Y:S04]  /*60c0*/  STS.64 [R0.X8], R122 ;  /* 0x0000007a00007388 */ /* 0x000fe80000008a00 */
[----:B------:R-:W-:Y:S04]  /*60d0*/  STS.64 [R0.X8+0x20], R104 ;  /* 0x0000206800007388 */ /* 0x000fe80000008a00 */
[----:B------:R-:W-:Y:S04]  /*60e0*/  STS.64 [R0.X8+0x40], R90 ;  /* 0x0000405a00007388 */ /* 0x000fe80000008a00 */
[----:B------:R-:W-:Y:S04]  /*60f0*/  STS.64 [R0.X8+0x60], R72 ;  /* 0x0000604800007388 */ /* 0x000fe80000008a00 */
[----:B------:R0:W-:Y:S04]  /*6100*/  STS.64 [R0.X8+0x80], R58 ;  /* 0x0000803a00007388 */ /* 0x0001e80000008a00 */
[----:B------:R-:W-:Y:S04]  /*6110*/  STS.64 [R0.X8+0xa0], R40 ;  /* 0x0000a02800007388 */ /* 0x000fe80000008a00 */
[----:B------:R-:W-:Y:S01]  /*6120*/  STS.64 [R0.X8+0xc0], R26 ;  /* 0x0000c01a00007388 */ /* 0x000fe20000008a00 */
[----:B0-----:R-:W-:-:S03]  /*6130*/  IADD3 R58, P0, R2, c[0x0][0x250], RZ ;  /* 0x00009400023a7a10 */ /* 0x001fc60007f1e0ff */
[----:B------:R0:W-:Y:S01]  /*6140*/  STS.64 [R0.X8+0xe0], R8 ;  /* 0x0000e00800007388 */ /* 0x0001e20000008a00 */
[----:B------:R-:W-:-:S03]  /*6150*/  IADD3.X R59, R3, c[0x0][0x254], RZ, P0, !PT ;  /* 0x00009500033b7a10 */ /* 0x000fc600007fe4ff */
[----:B------:R-:W-:Y:S01]  /*6160*/  BAR.SYNC.DEFER_BLOCKING 0x0 ;  /* 0x0000000000007b1d */ /* 0x000fe20000010000 */
[----:B------:R-:W-:Y:S02]  /*6170*/  ISETP.LT.AND P0, PT, R60, c[0x0][0x160], P4 ;  /* 0x000058003c007a0c */ /* 0x000fe40002701270 */
[----:B0-----:R-:W-:Y:S02]  /*6180*/  IADD3 R8, R153, 0x20, RZ ;  /* 0x0000002099087810 */ /* 0x001fe40007ffe0ff */
        /* <DEDUP_REMOVED lines=59> */
[----:B---3--:R-:W-:-:S02]  /*6540*/  IMAD R28, R28, R154, RZ ;  /* 0x0000009a1c1c7224 */ /* 0x008fc400078e02ff */
[-C--:B------:R-:W-:Y:S02]  /*6550*/  IMAD R29, R29, R154.reuse, RZ ;  /* 0x0000009a1d1d7224 */ /* 0x080fe400078e02ff */
[-C--:B------:R-:W-:Y:S02]  /*6560*/  IMAD R30, R30, R154.reuse, RZ ;  /* 0x0000009a1e1e7224 */ /* 0x080fe400078e02ff */
[----:B------:R-:W-:Y:S01]  /*6570*/  IMAD R31, R31, R154, RZ ;  /* 0x0000009a1f1f7224 */ /* 0x000fe200078e02ff */
[----:B------:R0:W-:Y:S07]  /*6580*/  @P5 STG.E.128.SYS [R58.64+UR6], R32 ;  /* 0x000000203a005986 */ /* 0x0001ee000c10ed06 */
[----:B------:R-:W-:Y:S04]  /*6590*/  @P0 STG.E.128.SYS [R58.64+UR4], R28 ;  /* 0x0000001c3a000986 */ /* 0x000fe8000c10ed04 */
[----:B------:R-:W-:Y:S01]  /*65a0*/  BAR.SYNC.DEFER_BLOCKING 0x0 ;  /* 0x0000000000007b1d */ /* 0x000fe20000010000 */
[----:B0-----:R-:W-:-:S02]  /*65b0*/  IADD3 R34, R153, 0x28, RZ ;  /* 0x0000002899227810 */ /* 0x001fc40007ffe0ff */
[----:B------:R-:W-:Y:S02]  /*65c0*/  IADD3 R32, P0, R2, c[0x0][0x250], RZ ;  /* 0x0000940002207a10 */ /* 0x000fe40007f1e0ff */
[C---:B------:R-:W-:Y:S02]  /*65d0*/  ISETP.LT.AND P5, PT, R34.reuse, c[0x0][0x160], P1 ;  /* 0x0000580022007a0c */ /* 0x040fe40000fa1270 */
[----:B------:R-:W-:Y:S02]  /*65e0*/  IADD3.X R33, R3, c[0x0][0x254], RZ, P0, !PT ;  /* 0x0000950003217a10 */ /* 0x000fe400007fe4ff */
[C---:B------:R-:W-:Y:S02]  /*65f0*/  ISETP.LT.AND P6, PT, R34.reuse, c[0x0][0x160], P2 ;  /* 0x0000580022007a0c */ /* 0x040fe400017c1270 */
        /* <DEDUP_REMOVED lines=10> */
[----:B0-----:R-:W-:-:S02]  /*66a0*/  IADD3 R12, R153, 0x30, RZ ;  /* 0x00000030990c7810 */ /* 0x001fc40007ffe0ff */
[----:B------:R-:W-:Y:S02]  /*66b0*/  IADD3 R153, R153, 0x38, RZ ;  /* 0x0000003899997810 */ /* 0x000fe40007ffe0ff */
        /* <DEDUP_REMOVED lines=21> */
[-C--:B------:R-:W-:Y:S01]  /*6810*/  IMAD R9, R9, R154.reuse, RZ ;  /* 0x0000009a09097224 */ /* 0x080fe200078e02ff */
[----:B------:R-:W-:Y:S01]  /*6820*/  ISETP.LT.AND P2, PT, R153, c[0x0][0x160], P2 ;  /* 0x0000580099007a0c */ /* 0x000fe20001741270 */
[----:B------:R-:W-:-:S02]  /*6830*/  IMAD R10, R10, R154, RZ ;  /* 0x0000009a0a0a7224 */ /* 0x000fc400078e02ff */
[----:B------:R-:W-:Y:S01]  /*6840*/  IMAD R11, R11, R154, RZ ;  /* 0x0000009a0b0b7224 */ /* 0x000fe200078e02ff */
[----:B------:R-:W-:Y:S01]  /*6850*/  @P5 STG.E.128.SYS [R2.64+UR6], R24 ;  /* 0x0000001802005986 */ /* 0x000fe2000c10ed06 */
[----:B------:R-:W-:Y:S02]  /*6860*/  ISETP.LT.AND P5, PT, R12, c[0x0][0x160], P1 ;  /* 0x000058000c007a0c */ /* 0x000fe40000fa1270 */
[----:B------:R-:W-:-:S04]  /*6870*/  ISETP.LT.AND P1, PT, R153, c[0x0][0x160], P1 ;  /* 0x0000580099007a0c */ /* 0x000fc80000f21270 */
[----:B------:R0:W-:Y:S04]  /*6880*/  @P0 STG.E.128.SYS [R2.64+UR4], R8 ;  /* 0x0000000802000986 */ /* 0x0001e8000c10ed04 */
[----:B------:R-:W-:Y:S01]  /*6890*/  BAR.SYNC.DEFER_BLOCKING 0x0 ;  /* 0x0000000000007b1d */ /* 0x000fe20000010000 */
[----:B0-----:R-:W-:-:S04]  /*68a0*/  IADD3 R2, P0, R32, c[0x0][0x250], RZ ;  /* 0x0000940020027a10 */ /* 0x001fc80007f1e0ff */
[----:B------:R-:W-:Y:S02]  /*68b0*/  IADD3.X R3, R33, c[0x0][0x254], RZ, P0, !PT ;  /* 0x0000950021037a10 */ /* 0x000fe400007fe4ff */
[----:B------:R-:W-:Y:S02]  /*68c0*/  ISETP.LT.AND P0, PT, R12, c[0x0][0x160], P4 ;  /* 0x000058000c007a0c */ /* 0x000fe40002701270 */
        /* <DEDUP_REMOVED lines=23> */
[-C--:B------:R-:W-:Y:S01]  /*6a40*/  IMAD R31, R31, R154.reuse, RZ ;  /* 0x0000009a1f1f7224 */ /* 0x080fe200078e02ff */
[----:B------:R-:W-:Y:S01]  /*6a50*/  ISETP.LT.AND P3, PT, R153, c[0x0][0x160], P3 ;  /* 0x0000580099007a0c */ /* 0x000fe20001f61270 */
        /* <DEDUP_REMOVED lines=8> */
[-C--:B------:R-:W-:Y:S01]  /*6ae0*/  IMAD R11, R11, R154.reuse, RZ ;  /* 0x0000009a0b0b7224 */ /* 0x080fe200078e02ff */
[----:B------:R-:W-:Y:S07]  /*6af0*/  @P5 STG.E.128.SYS [R32.64+UR6], R24 ;  /* 0x0000001820005986 */ /* 0x000fee000c10ed06 */
[----:B------:R-:W-:Y:S04]  /*6b00*/  @P0 STG.E.128.SYS [R32.64+UR4], R8 ;  /* 0x0000000820000986 */ /* 0x000fe8000c10ed04 */
[----:B------:R-:W-:Y:S05]  /*6b10*/  BAR.SYNC.DEFER_BLOCKING 0x0 ;  /* 0x0000000000007b1d */ /* 0x000fea0000010000 */
        /* <DEDUP_REMOVED lines=20> */
[-C--:B------:R-:W-:Y:S01]  /*6c60*/  IMAD R11, R11, R154.reuse, RZ ;  /* 0x0000009a0b0b7224 */ /* 0x080fe200078e02ff */
[----:B------:R0:W-:Y:S01]  /*6c70*/  @P1 STG.E.128.SYS [R2.64+UR10], R12 ;  /* 0x0000000c02001986 */ /* 0x0001e2000c10ed0a */
[-C--:B--2---:R-:W-:Y:S02]  /*6c80*/  IMAD R4, R4, R154.reuse, RZ ;  /* 0x0000009a04047224 */ /* 0x084fe400078e02ff */
[-C--:B------:R-:W-:Y:S02]  /*6c90*/  IMAD R5, R5, R154.reuse, RZ ;  /* 0x0000009a05057224 */ /* 0x080fe400078e02ff */
[-C--:B------:R-:W-:Y:S02]  /*6ca0*/  IMAD R6, R6, R154.reuse, RZ ;  /* 0x0000009a06067224 */ /* 0x080fe400078e02ff */
[-C--:B------:R-:W-:Y:S01]  /*6cb0*/  IMAD R7, R7, R154.reuse, RZ ;  /* 0x0000009a07077224 */ /* 0x080fe200078e02ff */
[----:B------:R0:W-:Y:S01]  /*6cc0*/  @P2 STG.E.128.SYS [R2.64+UR8], R8 ;  /* 0x0000000802002986 */ /* 0x0001e2000c10ed08 */
[----:B---3--:R-:W-:-:S02]  /*6cd0*/  IMAD R20, R20, R154, RZ ;  /* 0x0000009a14147224 */ /* 0x008fc400078e02ff */
[-C--:B------:R-:W-:Y:S02]  /*6ce0*/  IMAD R21, R21, R154.reuse, RZ ;  /* 0x0000009a15157224 */ /* 0x080fe400078e02ff */
[-C--:B------:R-:W-:Y:S02]  /*6cf0*/  IMAD R22, R22, R154.reuse, RZ ;  /* 0x0000009a16167224 */ /* 0x080fe400078e02ff */
[----:B------:R0:W-:Y:S01]  /*6d00*/  @P3 STG.E.128.SYS [R2.64+UR6], R4 ;  /* 0x0000000402003986 */ /* 0x0001e2000c10ed06 */
[----:B------:R-:W-:Y:S01]  /*6d10*/  IMAD R23, R23, R154, RZ ;  /* 0x0000009a17177224 */ /* 0x000fe200078e02ff */
[----:B------:R-:W-:Y:S07]  /*6d20*/  @!P4 EXIT ;  /* 0x000000000000c94d */ /* 0x000fee0003800000 */
[----:B------:R-:W-:Y:S01]  /*6d30*/  STG.E.128.SYS [R2.64+UR4], R20 ;  /* 0x0000001402007986 */ /* 0x000fe2000c10ed04 */
[----:B------:R-:W-:Y:S05]  /*6d40*/  EXIT ;  /* 0x000000000000794d */ /* 0x000fea0003800000 */
.L_x_30:
[----:B------:R-:W-:-:S00]  /*6d50*/  BRA `(.L_x_30) ;  /* 0xfffffff000007947 */ /* 0x000fc0000383ffff */
[----:B------:R-:W-:-:S00]  /*6d60*/  NOP ;  /* 0x0000000000007918 */ /* 0x000fc00000000000 */
[----:B------:R-:W-:-:S00]  /*6d70*/  NOP ;  /* 0x0000000000007918 */ /* 0x000fc00000000000 */
.L_x_31:


//--------------------- .nv.shared._ZN7cutlass9reference6device6kernel4GemmINS_9TensorRefIaNS_6layout8RowMajorEEENS4_IaNS5_11ColumnMajorEEENS4_IiS6_EEiiNS_11MatrixShapeILi4ELi4EEENS_12multiply_addIiiiEENS_16NumericConverterIiiLNS_15FloatRoundStyleE2EEEEEvNS_4gemm9GemmCoordET2_T_T0_SK_T1_SN_T3_ --------------------------
	.section	.nv.shared._ZN7cutlass9reference6device6kernel4GemmINS_9TensorRefIaNS_6layout8RowMajorEEENS4_IaNS5_11ColumnMajorEEENS4_IiS6_EEiiNS_11MatrixShapeILi4ELi4EEENS_12multiply_addIiiiEENS_16NumericConverterIiiLNS_15FloatRoundStyleE2EEEEEvNS_4gemm9GemmCoordET2_T_T0_SK_T1_SN_T3_,"aw",@nobits
	.sectionflags	@""
	.align	16


//--------------------- .nv.global                --------------------------
	.section	.nv.global,"aw",@nobits
.nv.global:
	.type		_ZN33_INTERNAL_8e5cf5cb_4_k_cu__Z3runv4cute1_E,@object
	.size		_ZN33_INTERNAL_8e5cf5cb_4_k_cu__Z3runv4cute1_E,(_ZN33_INTERNAL_8e5cf5cb_4_k_cu__Z3runv4cuda3std3__45__cpo6cbeginE - _ZN33_INTERNAL_8e5cf5cb_4_k_cu__Z3runv4cute1_E)
_ZN33_INTERNAL_8e5cf5cb_4_k_cu__Z3runv4cute1_E:
	.zero		1
	.type		_ZN33_INTERNAL_8e5cf5cb_4_k_cu__Z3runv4cuda3std3__45__cpo6cbeginE,@object
	.size		_ZN33_INTERNAL_8e5cf5cb_4_k_cu__Z3runv4cuda3std3__45__cpo6cbeginE,(_ZN33_INTERNAL_8e5cf5cb_4_k_cu__Z3runv4cuda3std3__48in_placeE - _ZN33_INTERNAL_8e5cf5cb_4_k_cu__Z3runv4cuda3std3__45__cpo6cbeginE)
_ZN33_INTERNAL_8e5cf5cb_4_k_cu__Z3runv4cuda3std3__45__cpo6cbeginE:
	.zero		1
	.type		_ZN33_INTERNAL_8e5cf5cb_4_k_cu__Z3runv4cuda3std3__48in_placeE,@object
	.size		_ZN33_INTERNAL_8e5cf5cb_4_k_cu__Z3runv4cuda3std3__48in_placeE,(_ZN33_INTERNAL_8e5cf5cb_4_k_cu__Z3runv4cuda3std6ranges3__45__cpo9iter_moveE - _ZN33_INTERNAL_8e5cf5cb_4_k_cu__Z3runv4cuda3std3__48in_placeE)
_ZN33_INTERNAL_8e5cf5cb_4_k_cu__Z3runv4cuda3std3__48in_placeE:
	.zero		1
	.type		_ZN33_INTERNAL_8e5cf5cb_4_k_cu__Z3runv4cuda3std6ranges3__45__cpo9iter_moveE,@object
	.size		_ZN33_INTERNAL_8e5cf5cb_4_k_cu__Z3runv4cuda3std6ranges3__45__cpo9iter_moveE,(_ZN33_INTERNAL_8e5cf5cb_4_k_cu__Z3runv4cuda3std3__45__cpo5beginE - _ZN33_INTERNAL_8e5cf5cb_4_k_cu__Z3runv4cuda3std6ranges3__45__cpo9iter_moveE)
_ZN33_INTERNAL_8e5cf5cb_4_k_cu__Z3runv4cuda3std6ranges3__45__cpo9iter_moveE:
	.zero		1
	.type		_ZN33_INTERNAL_8e5cf5cb_4_k_cu__Z3runv4cuda3std3__45__cpo5beginE,@object
	.size		_ZN33_INTERNAL_8e5cf5cb_4_k_cu__Z3runv4cuda3std3__45__cpo5beginE,(_ZN33_INTERNAL_8e5cf5cb_4_k_cu__Z3runv4cuda3std3__435_GLOBAL__N__8e5cf5cb_4_k_cu__Z3runv6ignoreE - _ZN33_INTERNAL_8e5cf5cb_4_k_cu__Z3runv4cuda3std3__45__cpo5beginE)
_ZN33_INTERNAL_8e5cf5cb_4_k_cu__Z3runv4cuda3std3__45__cpo5beginE:
	.zero		1
	.type		_ZN33_INTERNAL_8e5cf5cb_4_k_cu__Z3runv4cuda3std3__435_GLOBAL__N__8e5cf5cb_4_k_cu__Z3runv6ignoreE,@object
	.size		_ZN33_INTERNAL_8e5cf5cb_4_k_cu__Z3runv4cuda3std3__435_GLOBAL__N__8e5cf5cb_4_k_cu__Z3runv6ignoreE,(_ZN33_INTERNAL_8e5cf5cb_4_k_cu__Z3runv4cute7productE - _ZN33_INTERNAL_8e5cf5cb_4_k_cu__Z3runv4cuda3std3__435_GLOBAL__N__8e5cf5cb_4_k_cu__Z3runv6ignoreE)
_ZN33_INTERNAL_8e5cf5cb_4_k_cu__Z3runv4cuda3std3__435_GLOBAL__N__8e5cf5cb_4_k_cu__Z3runv6ignoreE:
	.zero		1
	.type		_ZN33_INTERNAL_8e5cf5cb_4_k_cu__Z3runv4cute7productE,@object
	.size		_ZN33_INTERNAL_8e5cf5cb_4_k_cu__Z3runv4cute7productE,(_ZN33_INTERNAL_8e5cf5cb_4_k_cu__Z3runv4cuda3std3__45__cpo3endE - _ZN33_INTERNAL_8e5cf5cb_4_k_cu__Z3runv4cute7productE)
_ZN33_INTERNAL_8e5cf5cb_4_k_cu__Z3runv4cute7productE:
	.zero		1
	.type		_ZN33_INTERNAL_8e5cf5cb_4_k_cu__Z3runv4cuda3std3__45__cpo3endE,@object
	.size		_ZN33_INTERNAL_8e5cf5cb_4_k_cu__Z3runv4cuda3std3__45__cpo3endE,(_ZN33_INTERNAL_8e5cf5cb_4_k_cu__Z3runv4cuda3std3__419piecewise_constructE - _ZN33_INTERNAL_8e5cf5cb_4_k_cu__Z3runv4cuda3std3__45__cpo3endE)
_ZN33_INTERNAL_8e5cf5cb_4_k_cu__Z3runv4cuda3std3__45__cpo3endE:
	.zero		1
	.type		_ZN33_INTERNAL_8e5cf5cb_4_k_cu__Z3runv4cuda3std3__419piecewise_constructE,@object
	.size		_ZN33_INTERNAL_8e5cf5cb_4_k_cu__Z3runv4cuda3std3__419piecewise_constructE,(_ZN33_INTERNAL_8e5cf5cb_4_k_cu__Z3runv4cuda3std3__45__cpo4cendE - _ZN33_INTERNAL_8e5cf5cb_4_k_cu__Z3runv4cuda3std3__419piecewise_constructE)
_ZN33_INTERNAL_8e5cf5cb_4_k_cu__Z3runv4cuda3std3__419piecewise_constructE:
	.zero		1
	.type		_ZN33_INTERNAL_8e5cf5cb_4_k_cu__Z3runv4cuda3std3__45__cpo4cendE,@object
	.size		_ZN33_INTERNAL_8e5cf5cb_4_k_cu__Z3runv4cuda3std3__45__cpo4cendE,(_ZN33_INTERNAL_8e5cf5cb_4_k_cu__Z3runv4cuda3std6ranges3__45__cpo4swapE - _ZN33_INTERNAL_8e5cf5cb_4_k_cu__Z3runv4cuda3std3__45__cpo4cendE)
_ZN33_INTERNAL_8e5cf5cb_4_k_cu__Z3runv4cuda3std3__45__cpo4cendE:
	.zero		1
	.type		_ZN33_INTERNAL_8e5cf5cb_4_k_cu__Z3runv4cuda3std6ranges3__45__cpo4swapE,@object
	.size		_ZN33_INTERNAL_8e5cf5cb_4_k_cu__Z3runv4cuda3std6ranges3__45__cpo4swapE,(.L_7 - _ZN33_INTERNAL_8e5cf5cb_4_k_cu__Z3runv4cuda3std6ranges3__45__cpo4swapE)
_ZN33_INTERNAL_8e5cf5cb_4_k_cu__Z3runv4cuda3std6ranges3__45__cpo4swapE:
	.zero		1
.L_7:


//--------------------- .nv.shared._ZN7cutlass6KernelINS_4gemm6kernel4GemmINS1_11threadblock12MmaPipelinedINS1_9GemmShapeILi128ELi256ELi64EEENS_9transform11threadblock22PredicatedTileIteratorINS_11MatrixShapeILi128ELi64EEEaNS_6layout8RowMajorELi1ENS8_29PitchLinearWarpRakedThreadMapINS_16PitchLinearShapeILi64ELi128EEELi256ENSG_ILi4ELi8EEELi16EEELi16ELb0ENSD_9NoPermuteEEENS9_19RegularTileIteratorISC_aNSD_37RowMajorTensorOpMultiplicandCrosswiseILi8ELi64EEELi0ESJ_Li16EEENSA_INSB_ILi64ELi256EEEaNSD_11ColumnMajorELi0ENSF_INSG_ILi64ELi256EEELi256ESI_Li16EEELi16ELb0ESK_EENSM_ISQ_aNSD_40ColumnMajorTensorOpMultiplicandCrosswiseILi8ELi64EEELi1EST_Li16EEEiSE_NS4_9MmaPolicyINS1_4warp11MmaTensorOpINS6_ILi64ELi64ELi64EEEaSO_aSW_iSE_NSZ_17MmaTensorOpPolicyINS_4arch3MmaINS6_ILi8ELi8ELi16EEELi32EaSE_aSR_iSE_NS13_21OpMultiplyAddSaturateEEENSB_ILi1ELi1EEEEELi1ELb0EbEENSB_ILi0ELi0EEES1B_Li1EEENS_21NumericArrayConverterIaaLi32ELNS_15FloatRoundStyleE2ENS8_6thread14UnaryTransform8IdentityEEENS1D_IaaLi64ELS1E_2ES1H_EEbEENS_8epilogue11threadblock8EpilogueIS7_S1A_Li1ENS1M_22PredicatedTileIteratorINS1M_26OutputTileOptimalThreadMapINS1M_15OutputTileShapeILi256ELi8ELi2ELi1ELi1EEENS1Q_ILi1ELi8ELi1ELi1ELi8EEELi256ELi4ELi32EEEiLb0ESK_Lb0EEENS1L_4warp24FragmentIteratorTensorOpIS11_S15_iNS_5ArrayIiLi2ELb1EEESE_EENS1V_20TileIteratorTensorOpIS11_S15_iSE_EENS1M_18SharedLoadIteratorINS1T_18CompactedThreadMapEiLi16EEENS1L_6thread17LinearCombinationIiLi4EiiLNS25_9ScaleType4KindE0ELS1E_2EiEENSB_ILi0ELi8EEELi1ELi1EEENS4_30GemmIdentityThreadblockSwizzleILi1EEELb0EEEEEvNT_6ParamsE --------------------------
	.section	.nv.shared._ZN7cutlass6KernelINS_4gemm6kernel4GemmINS1_11threadblock12MmaPipelinedINS1_9GemmShapeILi128ELi256ELi64EEENS_9transform11threadblock22PredicatedTileIteratorINS_11MatrixShapeILi128ELi64EEEaNS_6layout8RowMajorELi1ENS8_29PitchLinearWarpRakedThreadMapINS_16PitchLinearShapeILi64ELi128EEELi256ENSG_ILi4ELi8EEELi16EEELi16ELb0ENSD_9NoPermuteEEENS9_19RegularTileIteratorISC_aNSD_37RowMajorTensorOpMultiplicandCrosswiseILi8ELi64EEELi0ESJ_Li16EEENSA_INSB_ILi64ELi256EEEaNSD_11ColumnMajorELi0ENSF_INSG_ILi64ELi256EEELi256ESI_Li16EEELi16ELb0ESK_EENSM_ISQ_aNSD_40ColumnMajorTensorOpMultiplicandCrosswiseILi8ELi64EEELi1EST_Li16EEEiSE_NS4_9MmaPolicyINS1_4warp11MmaTensorOpINS6_ILi64ELi64ELi64EEEaSO_aSW_iSE_NSZ_17MmaTensorOpPolicyINS_4arch3MmaINS6_ILi8ELi8ELi16EEELi32EaSE_aSR_iSE_NS13_21OpMultiplyAddSaturateEEENSB_ILi1ELi1EEEEELi1ELb0EbEENSB_ILi0ELi0EEES1B_Li1EEENS_21NumericArrayConverterIaaLi32ELNS_15FloatRoundStyleE2ENS8_6thread14UnaryTransform8IdentityEEENS1D_IaaLi64ELS1E_2ES1H_EEbEENS_8epilogue11threadblock8EpilogueIS7_S1A_Li1ENS1M_22PredicatedTileIteratorINS1M_26OutputTileOptimalThreadMapINS1M_15OutputTileShapeILi256ELi8ELi2ELi1ELi1EEENS1Q_ILi1ELi8ELi1ELi1ELi8EEELi256ELi4ELi32EEEiLb0ESK_Lb0EEENS1L_4warp24FragmentIteratorTensorOpIS11_S15_iNS_5ArrayIiLi2ELb1EEESE_EENS1V_20TileIteratorTensorOpIS11_S15_iSE_EENS1M_18SharedLoadIteratorINS1T_18CompactedThreadMapEiLi16EEENS1L_6thread17LinearCombinationIiLi4EiiLNS25_9ScaleType4KindE0ELS1E_2EiEENSB_ILi0ELi8EEELi1ELi1EEENS4_30GemmIdentityThreadblockSwizzleILi1EEELb0EEEEEvNT_6ParamsE,"aw",@nobits
	.sectionflags	@""
	.align	16
